# CuTe-DSL kernel — source=cudnn_frontend_dsl family=grouped_gemm_swiglu
# config = {"ab_dtype": "Float4E2M1FN", "sf_vec": 16, "d_dtype": "Float8E4M3FN", "vector_f32": true, "mma_mn": [128, 256], "cluster_mn": [1, 1]}


// ===== COMPILED SASS (sm_100a) =====

	.target	sm_100a

	.elftype	@"ET_EXEC"


//--------------------- .note.nv.tkinfo           --------------------------
	.section	.note.nv.tkinfo,"",@"SHT_NOTE"
	.sectionflags	@"SHF_NOTE_NV_TKINFO"
	.tkinfo
        /*0018*/ 	.word	0x00000081
        /*0030*/ 	.string	""
        /*0030*/ 	.string	"ptxas"
        /*0030*/ 	.string	"Cuda compilation tools, release 12.9, V12.9.83"
        /*0030*/ 	.string	"Build system must define TOOLS_VERSION_EXTENDED"
        /*0030*/ 	.string	"-O 3 -arch sm_100a "



//--------------------- .note.nv.cuver            --------------------------
	.section	.note.nv.cuver,"",@"SHT_NOTE"
	.sectionflags	@"SHF_NOTE_NV_CUVER"
        /*0018*/ 	.short	0x0001
        /*001a*/ 	.short	0x0064
        /*001c*/ 	.short	0x0001
        /*001e*/ 	.short	0x0000
        /*0020*/ 	.short	0x0001
        /*0022*/ 	.short	0x0000


//--------------------- .nv.info                  --------------------------
	.section	.nv.info,"",@"SHT_CUDA_INFO"
	.align	4


	//----- nvinfo : EIATTR_REGCOUNT
	.align		4
        /*0000*/ 	.byte	0x04, 0x2f
        /*0002*/ 	.short	(.L_4 - .L_3)
	.align		4
.L_3:
        /*0004*/ 	.word	index@(kernel_cutlass_kernel_cudnngrouped_gemmgrouped_gemm_swiglugrouped_gemm_swiglu_quantBlockScaledContiguousGroupedGemmKernel_object_at__TiledMMA_ThrLayoutVMNK11110000_PermutationMNK____MMAAt_0)
        /*0008*/ 	.word	0x00000084


	//----- nvinfo : EIATTR_FRAME_SIZE
	.align		4
.L_4:
        /*000c*/ 	.byte	0x04, 0x11
        /*000e*/ 	.short	(.L_6 - .L_5)
	.align		4
.L_5:
        /*0010*/ 	.word	index@($__internal_2_$__cuda_sm10x_tcgen05_guardrail_trap_unallocated_columns_being_dealloced)
        /*0014*/ 	.word	0x00000000


	//----- nvinfo : EIATTR_FRAME_SIZE
	.align		4
.L_6:
        /*0018*/ 	.byte	0x04, 0x11
        /*001a*/ 	.short	(.L_8 - .L_7)
	.align		4
.L_7:
        /*001c*/ 	.word	index@($__internal_1_$__cuda_sm10x_tcgen05_guardrail_trap_phase_invalid_during_alloc)
        /*0020*/ 	.word	0x00000000


	//----- nvinfo : EIATTR_FRAME_SIZE
	.align		4
.L_8:
        /*0024*/ 	.byte	0x04, 0x11
        /*0026*/ 	.short	(.L_10 - .L_9)
	.align		4
.L_9:
        /*0028*/ 	.word	index@($__internal_0_$__cuda_sm10x_tcgen05_guardrail_trap_col_being_dealloced_not_returned_by_alloc)
        /*002c*/ 	.word	0x00000000


	//----- nvinfo : EIATTR_FRAME_SIZE
	.align		4
.L_10:
        /*0030*/ 	.byte	0x04, 0x11
        /*0032*/ 	.short	(.L_12 - .L_11)
	.align		4
.L_11:
        /*0034*/ 	.word	index@(kernel_cutlass_kernel_cudnngrouped_gemmgrouped_gemm_swiglugrouped_gemm_swiglu_quantBlockScaledContiguousGroupedGemmKernel_object_at__TiledMMA_ThrLayoutVMNK11110000_PermutationMNK____MMAAt_0)
        /*0038*/ 	.word	0x00000000


	//----- nvinfo : EIATTR_MIN_STACK_SIZE
	.align		4
.L_12:
        /*003c*/ 	.byte	0x04, 0x12
        /*003e*/ 	.short	(.L_14 - .L_13)
	.align		4
.L_13:
        /*0040*/ 	.word	index@(kernel_cutlass_kernel_cudnngrouped_gemmgrouped_gemm_swiglugrouped_gemm_swiglu_quantBlockScaledContiguousGroupedGemmKernel_object_at__TiledMMA_ThrLayoutVMNK11110000_PermutationMNK____MMAAt_0)
        /*0044*/ 	.word	0x00000000
.L_14:


//--------------------- .nv.info.kernel_cutlass_kernel_cudnngrouped_gemmgrouped_gemm_swiglugrouped_gemm_swiglu_quantBlockScaledContiguousGroupedGemmKernel_object_at__TiledMMA_ThrLayoutVMNK11110000_PermutationMNK____MMAAt_0 --------------------------
	.section	.nv.info.kernel_cutlass_kernel_cudnngrouped_gemmgrouped_gemm_swiglugrouped_gemm_swiglu_quantBlockScaledContiguousGroupedGemmKernel_object_at__TiledMMA_ThrLayoutVMNK11110000_PermutationMNK____MMAAt_0,"",@"SHT_CUDA_INFO"
	.sectionflags	@""
	.align	4


	//----- nvinfo : EIATTR_CUDA_API_VERSION
	.align		4
        /*0000*/ 	.byte	0x04, 0x37
        /*0002*/ 	.short	(.L_16 - .L_15)
.L_15:
        /*0004*/ 	.word	0x00000081


	//----- nvinfo : EIATTR_KPARAM_INFO
	.align		4
.L_16:
        /*0008*/ 	.byte	0x04, 0x17
        /*000a*/ 	.short	(.L_18 - .L_17)
.L_17:
        /*000c*/ 	.word	0x00000000
        /*0010*/ 	.short	0x000f
        /*0012*/ 	.short	0x03f8
        /*0014*/ 	.byte	0x00, 0xf0, 0x31, 0x00


	//----- nvinfo : EIATTR_KPARAM_INFO
	.align		4
.L_18:
        /*0018*/ 	.byte	0x04, 0x17
        /*001a*/ 	.short	(.L_20 - .L_19)
.L_19:
        /*001c*/ 	.word	0x00000000
        /*0020*/ 	.short	0x000e
        /*0022*/ 	.short	0x03ec
        /*0024*/ 	.byte	0x00, 0xf0, 0x31, 0x00


	//----- nvinfo : EIATTR_KPARAM_INFO
	.align		4
.L_20:
        /*0028*/ 	.byte	0x04, 0x17
        /*002a*/ 	.short	(.L_22 - .L_21)
.L_21:
        /*002c*/ 	.word	0x00000000
        /*0030*/ 	.short	0x000d
        /*0032*/ 	.short	0x03e0
        /*0034*/ 	.byte	0x00, 0xf0, 0x31, 0x00


	//----- nvinfo : EIATTR_KPARAM_INFO
	.align		4
.L_22:
        /*0038*/ 	.byte	0x04, 0x17
        /*003a*/ 	.short	(.L_24 - .L_23)
.L_23:
        /*003c*/ 	.word	0x00000000
        /*0040*/ 	.short	0x000c
        /*0042*/ 	.short	0x03d8
        /*0044*/ 	.byte	0x00, 0xf0, 0x21, 0x00


	//----- nvinfo : EIATTR_KPARAM_INFO
	.align		4
.L_24:
        /*0048*/ 	.byte	0x04, 0x17
        /*004a*/ 	.short	(.L_26 - .L_25)
.L_25:
        /*004c*/ 	.word	0x00000000
        /*0050*/ 	.short	0x000b
        /*0052*/ 	.short	0x03d0
        /*0054*/ 	.byte	0x00, 0xf0, 0x21, 0x00


	//----- nvinfo : EIATTR_KPARAM_INFO
	.align		4
.L_26:
        /*0058*/ 	.byte	0x04, 0x17
        /*005a*/ 	.short	(.L_28 - .L_27)
.L_27:
        /*005c*/ 	.word	0x00000000
        /*0060*/ 	.short	0x000a
        /*0062*/ 	.short	0x03c8
        /*0064*/ 	.byte	0x00, 0xf0, 0x21, 0x00


	//----- nvinfo : EIATTR_KPARAM_INFO
	.align		4
.L_28:
        /*0068*/ 	.byte	0x04, 0x17
        /*006a*/ 	.short	(.L_30 - .L_29)
.L_29:
        /*006c*/ 	.word	0x00000000
        /*0070*/ 	.short	0x0009
        /*0072*/ 	.short	0x03c0
        /*0074*/ 	.byte	0x00, 0xf0, 0x21, 0x00


	//----- nvinfo : EIATTR_KPARAM_INFO
	.align		4
.L_30:
        /*0078*/ 	.byte	0x04, 0x17
        /*007a*/ 	.short	(.L_32 - .L_31)
.L_31:
        /*007c*/ 	.word	0x00000000
        /*0080*/ 	.short	0x0008
        /*0082*/ 	.short	0x0340
        /*0084*/ 	.byte	0x00, 0xf0, 0x01, 0x02


	//----- nvinfo : EIATTR_KPARAM_INFO
	.align		4
.L_32:
        /*0088*/ 	.byte	0x04, 0x17
        /*008a*/ 	.short	(.L_34 - .L_33)
.L_33:
        /*008c*/ 	.word	0x00000000
        /*0090*/ 	.short	0x0007
        /*0092*/ 	.short	0x02c0
        /*0094*/ 	.byte	0x00, 0xf0, 0x01, 0x02


	//----- nvinfo : EIATTR_KPARAM_INFO
	.align		4
.L_34:
        /*0098*/ 	.byte	0x04, 0x17
        /*009a*/ 	.short	(.L_36 - .L_35)
.L_35:
        /*009c*/ 	.word	0x00000000
        /*00a0*/ 	.short	0x0006
        /*00a2*/ 	.short	0x0240
        /*00a4*/ 	.byte	0x00, 0xf0, 0x01, 0x02


	//----- nvinfo : EIATTR_KPARAM_INFO
	.align		4
.L_36:
        /*00a8*/ 	.byte	0x04, 0x17
        /*00aa*/ 	.short	(.L_38 - .L_37)
.L_37:
        /*00ac*/ 	.word	0x00000000
        /*00b0*/ 	.short	0x0005
        /*00b2*/ 	.short	0x01c0
        /*00b4*/ 	.byte	0x00, 0xf0, 0x01, 0x02


	//----- nvinfo : EIATTR_KPARAM_INFO
	.align		4
.L_38:
        /*00b8*/ 	.byte	0x04, 0x17
        /*00ba*/ 	.short	(.L_40 - .L_39)
.L_39:
        /*00bc*/ 	.word	0x00000000
        /*00c0*/ 	.short	0x0004
        /*00c2*/ 	.short	0x0140
        /*00c4*/ 	.byte	0x00, 0xf0, 0x01, 0x02


	//----- nvinfo : EIATTR_KPARAM_INFO
	.align		4
.L_40:
        /*00c8*/ 	.byte	0x04, 0x17
        /*00ca*/ 	.short	(.L_42 - .L_41)
.L_41:
        /*00cc*/ 	.word	0x00000000
        /*00d0*/ 	.short	0x0003
        /*00d2*/ 	.short	0x00c0
        /*00d4*/ 	.byte	0x00, 0xf0, 0x01, 0x02


	//----- nvinfo : EIATTR_KPARAM_INFO
	.align		4
.L_42:
        /*00d8*/ 	.byte	0x04, 0x17
        /*00da*/ 	.short	(.L_44 - .L_43)
.L_43:
        /*00dc*/ 	.word	0x00000000
        /*00e0*/ 	.short	0x0002
        /*00e2*/ 	.short	0x0040
        /*00e4*/ 	.byte	0x00, 0xf0, 0x01, 0x02


	//----- nvinfo : EIATTR_KPARAM_INFO
	.align		4
.L_44:
        /*00e8*/ 	.byte	0x04, 0x17
        /*00ea*/ 	.short	(.L_46 - .L_45)
.L_45:
        /*00ec*/ 	.word	0x00000000
        /*00f0*/ 	.short	0x0001
        /*00f2*/ 	.short	0x000c
        /*00f4*/ 	.byte	0x00, 0xf0, 0x31, 0x00


	//----- nvinfo : EIATTR_KPARAM_INFO
	.align		4
.L_46:
        /*00f8*/ 	.byte	0x04, 0x17
        /*00fa*/ 	.short	(.L_48 - .L_47)
.L_47:
        /*00fc*/ 	.word	0x00000000
        /*0100*/ 	.short	0x0000
        /*0102*/ 	.short	0x0000
        /*0104*/ 	.byte	0x00, 0xf0, 0x31, 0x00


	//----- nvinfo : EIATTR_AT_ENTRY_FRAGMENTS
	.align		4
.L_48:
        /*0108*/ 	.byte	0x04, 0x4f
        /*010a*/ 	.short	(.L_50 - .L_49)


	//   ....[0]....
.L_49:
        /*010c*/ 	.word	0x00000004


	//----- nvinfo : EIATTR_RESERVED_SMEM_USED
	.align		4
.L_50:
        /*0110*/ 	.byte	0x01, 0x41
	.zero		2


	//----- nvinfo : EIATTR_SPARSE_MMA_MASK
	.align		4
        /*0114*/ 	.byte	0x03, 0x50
        /*0116*/ 	.short	0x0000


	//----- nvinfo : EIATTR_TCGEN05_1CTA_USED
	.align		4
        /*0118*/ 	.byte	0x01, 0x51
	.zero		2


	//----- nvinfo : EIATTR_MAXREG_COUNT
	.align		4
        /*011c*/ 	.byte	0x03, 0x1b
        /*011e*/ 	.short	0x00ff


	//----- nvinfo : EIATTR_NUM_BARRIERS
	.align		4
        /*0120*/ 	.byte	0x02, 0x4c
        /*0122*/ 	.byte	0x05
	.zero		1


	//----- nvinfo : EIATTR_INT_WARP_WIDE_INSTR_OFFSETS
	.align		4
        /*0124*/ 	.byte	0x04, 0x31
        /*0126*/ 	.short	(.L_52 - .L_51)


	//   ....[0]....
.L_51:
        /*0128*/ 	.word	0x000045c0


	//   ....[1]....
        /*012c*/ 	.word	0x00004600


	//----- nvinfo : EIATTR_COOP_GROUP_MASK_REGIDS
	.align		4
.L_52:
        /*0130*/ 	.byte	0x04, 0x29
        /*0132*/ 	.short	(.L_54 - .L_53)


	//   ....[0]....
.L_53:
        /*0134*/ 	.word	0xffffffff


	//   ....[1]....
        /*0138*/ 	.word	0xffffffff


	//   ....[2]....
        /*013c*/ 	.word	0xffffffff


	//   ....[3]....
        /*0140*/ 	.word	0xffffffff


	//   ....[4]....
        /*0144*/ 	.word	0xffffffff


	//   ....[5]....
        /*0148*/ 	.word	0xffffffff


	//   ....[6]....
        /*014c*/ 	.word	0xffffffff


	//   ....[7]....
        /*0150*/ 	.word	0xffffffff


	//   ....[8]....
        /*0154*/ 	.word	0xffffffff


	//----- nvinfo : EIATTR_COOP_GROUP_INSTR_OFFSETS
	.align		4
.L_54:
        /*0158*/ 	.byte	0x04, 0x28
        /*015a*/ 	.short	(.L_56 - .L_55)


	//   ....[0]....
.L_55:
        /*015c*/ 	.word	0x000000b0


	//   ....[1]....
        /*0160*/ 	.word	0x00000910


	//   ....[2]....
        /*0164*/ 	.word	0x00000b50


	//   ....[3]....
        /*0168*/ 	.word	0x00000bb0


	//   ....[4]....
        /*016c*/ 	.word	0x000024e0


	//   ....[5]....
        /*0170*/ 	.word	0x000027a0


	//   ....[6]....
        /*0174*/ 	.word	0x00004200


	//   ....[7]....
        /*0178*/ 	.word	0x00004460


	//   ....[8]....
        /*017c*/ 	.word	0x000046b0


	//----- nvinfo : EIATTR_VRC_CTA_INIT_COUNT
	.align		4
.L_56:
        /*0180*/ 	.byte	0x02, 0x4a
        /*0182*/ 	.byte	0x80
	.zero		1


	//----- nvinfo : EIATTR_MBARRIER_INSTR_OFFSETS
	.align		4
        /*0184*/ 	.byte	0x04, 0x39
        /*0186*/ 	.short	(.L_58 - .L_57)


	//   ....[0]....
.L_57:
        /*0188*/ 	.word	0x00000330
        /*018c*/ 	.word	0x000000ff
        /*0190*/ 	.word	0x00000000
        /*0194*/ 	.short	0x0100
        /*0196*/ 	.byte	0x04
	.zero		1


	//   ....[1]....
        /*0198*/ 	.word	0x00000340
        /*019c*/ 	.word	0x000000ff
        /*01a0*/ 	.word	0x00000008
        /*01a4*/ 	.short	0x0100
        /*01a6*/ 	.byte	0x04
	.zero		1


	//   ....[2]....
        /*01a8*/ 	.word	0x00000350
        /*01ac*/ 	.word	0x000000ff
        /*01b0*/ 	.word	0x00000010
        /*01b4*/ 	.short	0x0100
        /*01b6*/ 	.byte	0x04
	.zero		1


	//   ....[3]....
        /*01b8*/ 	.word	0x00000360
        /*01bc*/ 	.word	0x000000ff
        /*01c0*/ 	.word	0x00000018
        /*01c4*/ 	.short	0x0100
        /*01c6*/ 	.byte	0x04
	.zero		1


	//   ....[4]....
        /*01c8*/ 	.word	0x00000370
        /*01cc*/ 	.word	0x000000ff
        /*01d0*/ 	.word	0x00000020
        /*01d4*/ 	.short	0x0100
        /*01d6*/ 	.byte	0x04
	.zero		1


	//   ....[5]....
        /*01d8*/ 	.word	0x00000380
        /*01dc*/ 	.word	0x000000ff
        /*01e0*/ 	.word	0x00000028
        /*01e4*/ 	.short	0x0100
        /*01e6*/ 	.byte	0x04
	.zero		1


	//   ....[6]....
        /*01e8*/ 	.word	0x00000490
        /*01ec*/ 	.word	0x000000ff
        /*01f0*/ 	.word	0x00000030
        /*01f4*/ 	.short	0x0100
        /*01f6*/ 	.byte	0x04
	.zero		1


	//   ....[7]....
        /*01f8*/ 	.word	0x000004a0
        /*01fc*/ 	.word	0x000000ff
        /*0200*/ 	.word	0x00000038
        /*0204*/ 	.short	0x0100
        /*0206*/ 	.byte	0x04
	.zero		1


	//   ....[8]....
        /*0208*/ 	.word	0x000005b0
        /*020c*/ 	.word	0x000000ff
        /*0210*/ 	.word	0x00000040
        /*0214*/ 	.short	0x0100
        /*0216*/ 	.byte	0x04
	.zero		1


	//   ....[9]....
        /*0218*/ 	.word	0x000005c0
        /*021c*/ 	.word	0x000000ff
        /*0220*/ 	.word	0x00000048
        /*0224*/ 	.short	0x0100
        /*0226*/ 	.byte	0x04
	.zero		1


	//   ....[10]....
        /*0228*/ 	.word	0x000005d0
        /*022c*/ 	.word	0x000000ff
        /*0230*/ 	.word	0x00000050
        /*0234*/ 	.short	0x0100
        /*0236*/ 	.byte	0x04
	.zero		1


	//   ....[11]....
        /*0238*/ 	.word	0x000005e0
        /*023c*/ 	.word	0x000000ff
        /*0240*/ 	.word	0x00000058
        /*0244*/ 	.short	0x0100
        /*0246*/ 	.byte	0x04
	.zero		1


	//   ....[12]....
        /*0248*/ 	.word	0x00000c10
        /*024c*/ 	.word	0x0000000e
        /*0250*/ 	.word	0x00000050
        /*0254*/ 	.short	0x010a
        /*0256*/ 	.byte	0xff
	.zero		1


	//   ....[13]....
        /*0258*/ 	.word	0x00000cf0
        /*025c*/ 	.word	0x0000000e
        /*0260*/ 	.word	0x00000040
        /*0264*/ 	.short	0x0101
        /*0266*/ 	.byte	0xff
	.zero		1


	//   ....[14]....
        /*0268*/ 	.word	0x00000f00
        /*026c*/ 	.word	0x00000002
        /*0270*/ 	.word	0x00000050
        /*0274*/ 	.short	0x010a
        /*0276*/ 	.byte	0xff
	.zero		1


	//   ....[15]....
        /*0278*/ 	.word	0x00001020
        /*027c*/ 	.word	0x00000002
        /*0280*/ 	.word	0x00000040
        /*0284*/ 	.short	0x0101
        /*0286*/ 	.byte	0xff
	.zero		1


	//   ....[16]....
        /*0288*/ 	.word	0x00001030
        /*028c*/ 	.word	0x00000008
        /*0290*/ 	.word	0x00000050
        /*0294*/ 	.short	0x010a
        /*0296*/ 	.byte	0xff
	.zero		1


	//   ....[17]....
        /*0298*/ 	.word	0x000010a0
        /*029c*/ 	.word	0x000000ff
        /*02a0*/ 	.word	0x00000040
        /*02a4*/ 	.short	0x010a
        /*02a6*/ 	.byte	0x06
	.zero		1


	//   ....[18]....
        /*02a8*/ 	.word	0x00001120
        /*02ac*/ 	.word	0x000000ff
        /*02b0*/ 	.word	0x00000050
        /*02b4*/ 	.short	0x0101
        /*02b6*/ 	.byte	0x06
	.zero		1


	//   ....[19]....
        /*02b8*/ 	.word	0x000012e0
        /*02bc*/ 	.word	0x000000ff
        /*02c0*/ 	.word	0x00000018
        /*02c4*/ 	.short	0x010a
        /*02c6*/ 	.byte	0x08
	.zero		1


	//   ....[20]....
        /*02c8*/ 	.word	0x00001460
        /*02cc*/ 	.word	0x000000ff
        /*02d0*/ 	.word	0x00000018
        /*02d4*/ 	.short	0x010a
        /*02d6*/ 	.byte	0x21
	.zero		1


	//   ....[21]....
        /*02d8*/ 	.word	0x000015b0
        /*02dc*/ 	.word	0x000000ff
        /*02e0*/ 	.word	0x00000018
        /*02e4*/ 	.short	0x010a
        /*02e6*/ 	.byte	0x0f
	.zero		1


	//   ....[22]....
        /*02e8*/ 	.word	0x000015f0
        /*02ec*/ 	.word	0x00000003
        /*02f0*/ 	.word	0x00000040
        /*02f4*/ 	.short	0x010a
        /*02f6*/ 	.byte	0xff
	.zero		1


	//   ....[23]....
        /*02f8*/ 	.word	0x00001690
        /*02fc*/ 	.word	0x00000003
        /*0300*/ 	.word	0x00000050
        /*0304*/ 	.short	0x0101
        /*0306*/ 	.byte	0xff
	.zero		1


	//   ....[24]....
        /*0308*/ 	.word	0x000017c0
        /*030c*/ 	.word	0x000000ff
        /*0310*/ 	.word	0x00000018
        /*0314*/ 	.short	0x010a
        /*0316*/ 	.byte	0x04
	.zero		1


	//   ....[25]....
        /*0318*/ 	.word	0x00001880
        /*031c*/ 	.word	0x000000ff
        /*0320*/ 	.word	0x00000040
        /*0324*/ 	.short	0x010a
        /*0326*/ 	.byte	0x32
	.zero		1


	//   ....[26]....
        /*0328*/ 	.word	0x00001900
        /*032c*/ 	.word	0x000000ff
        /*0330*/ 	.word	0x00000050
        /*0334*/ 	.short	0x0101
        /*0336*/ 	.byte	0x32
	.zero		1


	//   ....[27]....
        /*0338*/ 	.word	0x00001d40
        /*033c*/ 	.word	0x000000ff
        /*0340*/ 	.word	0x00000000
        /*0344*/ 	.short	0x010a
        /*0346*/ 	.byte	0x08
	.zero		1


	//   ....[28]....
        /*0348*/ 	.word	0x00001d60
        /*034c*/ 	.word	0x000000ff
        /*0350*/ 	.word	0x00000038
        /*0354*/ 	.short	0x010a
        /*0356*/ 	.byte	0x32
	.zero		1


	//   ....[29]....
        /*0358*/ 	.word	0x00001d80
        /*035c*/ 	.word	0x000000ff
        /*0360*/ 	.word	0x00000038
        /*0364*/ 	.short	0x010a
        /*0366*/ 	.byte	0x32
	.zero		1


	//   ....[30]....
        /*0368*/ 	.word	0x000020b0
        /*036c*/ 	.word	0x000000ff
        /*0370*/ 	.word	0x00000000
        /*0374*/ 	.short	0x010a
        /*0376*/ 	.byte	0x2a
	.zero		1


	//   ....[31]....
        /*0378*/ 	.word	0x00002270
        /*037c*/ 	.word	0x000000ff
        /*0380*/ 	.word	0x00000000
        /*0384*/ 	.short	0x010a
        /*0386*/ 	.byte	0x33
	.zero		1


	//   ....[32]....
        /*0388*/ 	.word	0x00002310
        /*038c*/ 	.word	0x000000ff
        /*0390*/ 	.word	0x00000038
        /*0394*/ 	.short	0x010a
        /*0396*/ 	.byte	0x32
	.zero		1


	//   ....[33]....
        /*0398*/ 	.word	0x00002320
        /*039c*/ 	.word	0x00000002
        /*03a0*/ 	.word	0x00000040
        /*03a4*/ 	.short	0x010a
        /*03a6*/ 	.byte	0xff
	.zero		1


	//   ....[34]....
        /*03a8*/ 	.word	0x000023d0
        /*03ac*/ 	.word	0x00000002
        /*03b0*/ 	.word	0x00000050
        /*03b4*/ 	.short	0x0101
        /*03b6*/ 	.byte	0xff
	.zero		1


	//   ....[35]....
        /*03b8*/ 	.word	0x00002480
        /*03bc*/ 	.word	0x000000ff
        /*03c0*/ 	.word	0x00000038
        /*03c4*/ 	.short	0x010a
        /*03c6*/ 	.byte	0x32
	.zero		1


	//   ....[36]....
        /*03c8*/ 	.word	0x00002810
        /*03cc*/ 	.word	0x00000057
        /*03d0*/ 	.word	0x00000040
        /*03d4*/ 	.short	0x010a
        /*03d6*/ 	.byte	0xff
	.zero		1


	//   ....[37]....
        /*03d8*/ 	.word	0x00002870
        /*03dc*/ 	.word	0x00000057
        /*03e0*/ 	.word	0x00000050
        /*03e4*/ 	.short	0x0101
        /*03e6*/ 	.byte	0xff
	.zero		1


	//   ....[38]....
        /*03e8*/ 	.word	0x00002c40
        /*03ec*/ 	.word	0x00000057
        /*03f0*/ 	.word	0x00000030
        /*03f4*/ 	.short	0x010a
        /*03f6*/ 	.byte	0xff
	.zero		1


	//   ....[39]....
        /*03f8*/ 	.word	0x00003090
        /*03fc*/ 	.word	0x00000057
        /*0400*/ 	.word	0x00000038
        /*0404*/ 	.short	0x0101
        /*0406*/ 	.byte	0xff
	.zero		1


	//   ....[40]....
        /*0408*/ 	.word	0x000041c0
        /*040c*/ 	.word	0x00000003
        /*0410*/ 	.word	0x00000040
        /*0414*/ 	.short	0x010a
        /*0416*/ 	.byte	0xff
	.zero		1


	//   ....[41]....
        /*0418*/ 	.word	0x00004270
        /*041c*/ 	.word	0x00000003
        /*0420*/ 	.word	0x00000050
        /*0424*/ 	.short	0x0101
        /*0426*/ 	.byte	0xff
	.zero		1


	//   ....[42]....
        /*0428*/ 	.word	0x00004700
        /*042c*/ 	.word	0x0000000e
        /*0430*/ 	.word	0x00000050
        /*0434*/ 	.short	0x010a
        /*0436*/ 	.byte	0xff
	.zero		1


	//   ....[43]....
        /*0438*/ 	.word	0x00004760
        /*043c*/ 	.word	0x00000002
        /*0440*/ 	.word	0x00000050
        /*0444*/ 	.short	0x010a
        /*0446*/ 	.byte	0xff
	.zero		1


	//   ....[44]....
        /*0448*/ 	.word	0x000047c0
        /*044c*/ 	.word	0x00000008
        /*0450*/ 	.word	0x00000050
        /*0454*/ 	.short	0x010a
        /*0456*/ 	.byte	0xff
	.zero		1


	//   ....[45]....
        /*0458*/ 	.word	0x00004820
        /*045c*/ 	.word	0x00000000
        /*0460*/ 	.word	0x00000040
        /*0464*/ 	.short	0x010a
        /*0466*/ 	.byte	0xff
	.zero		1


	//   ....[46]....
        /*0468*/ 	.word	0x000048a0
        /*046c*/ 	.word	0x00000000
        /*0470*/ 	.word	0x00000018
        /*0474*/ 	.short	0x010a
        /*0476*/ 	.byte	0xff
	.zero		1


	//   ....[47]....
        /*0478*/ 	.word	0x00004900
        /*047c*/ 	.word	0x00000003
        /*0480*/ 	.word	0x00000040
        /*0484*/ 	.short	0x010a
        /*0486*/ 	.byte	0xff
	.zero		1


	//   ....[48]....
        /*0488*/ 	.word	0x00004980
        /*048c*/ 	.word	0x00000000
        /*0490*/ 	.word	0x00000018
        /*0494*/ 	.short	0x010a
        /*0496*/ 	.byte	0xff
	.zero		1


	//   ....[49]....
        /*0498*/ 	.word	0x000049e0
        /*049c*/ 	.word	0x00000002
        /*04a0*/ 	.word	0x00000040
        /*04a4*/ 	.short	0x010a
        /*04a6*/ 	.byte	0xff
	.zero		1


	//   ....[50]....
        /*04a8*/ 	.word	0x00004a60
        /*04ac*/ 	.word	0x00000000
        /*04b0*/ 	.word	0x00000038
        /*04b4*/ 	.short	0x010a
        /*04b6*/ 	.byte	0xff
	.zero		1


	//   ....[51]....
        /*04b8*/ 	.word	0x00004ae0
        /*04bc*/ 	.word	0x00000000
        /*04c0*/ 	.word	0x00000000
        /*04c4*/ 	.short	0x010a
        /*04c6*/ 	.byte	0xff
	.zero		1


	//   ....[52]....
        /*04c8*/ 	.word	0x00004b50
        /*04cc*/ 	.word	0x00000002
        /*04d0*/ 	.word	0x00000040
        /*04d4*/ 	.short	0x010a
        /*04d6*/ 	.byte	0xff
	.zero		1


	//   ....[53]....
        /*04d8*/ 	.word	0x00004bd0
        /*04dc*/ 	.word	0x00000000
        /*04e0*/ 	.word	0x00000038
        /*04e4*/ 	.short	0x010a
        /*04e6*/ 	.byte	0xff
	.zero		1


	//   ....[54]....
        /*04e8*/ 	.word	0x00004c20
        /*04ec*/ 	.word	0x00000057
        /*04f0*/ 	.word	0x00000040
        /*04f4*/ 	.short	0x010a
        /*04f6*/ 	.byte	0xff
	.zero		1


	//   ....[55]....
        /*04f8*/ 	.word	0x00004c80
        /*04fc*/ 	.word	0x00000057
        /*0500*/ 	.word	0x00000030
        /*0504*/ 	.short	0x010a
        /*0506*/ 	.byte	0xff
	.zero		1


	//   ....[56]....
        /*0508*/ 	.word	0x00004ce0
        /*050c*/ 	.word	0x00000003
        /*0510*/ 	.word	0x00000040
        /*0514*/ 	.short	0x010a
        /*0516*/ 	.byte	0xff
	.zero		1


	//----- nvinfo : EIATTR_NUM_MBARRIERS
	.align		4
.L_58:
        /*0518*/ 	.byte	0x03, 0x38
        /*051a*/ 	.short	0x000c


	//----- nvinfo : EIATTR_EXIT_INSTR_OFFSETS
	.align		4
        /*051c*/ 	.byte	0x04, 0x1c
        /*051e*/ 	.short	(.L_60 - .L_59)


	//   ....[0]....
.L_59:
        /*0520*/ 	.word	0x000024b0


	//   ....[1]....
        /*0524*/ 	.word	0x000046e0


	//----- nvinfo : EIATTR_MAX_THREADS
	.align		4
.L_60:
        /*0528*/ 	.byte	0x04, 0x05
        /*052a*/ 	.short	(.L_62 - .L_61)
.L_61:
        /*052c*/ 	.word	0x000000e0
        /*0530*/ 	.word	0x00000001
        /*0534*/ 	.word	0x00000001


	//----- nvinfo : EIATTR_CRS_STACK_SIZE
	.align		4
.L_62:
        /*0538*/ 	.byte	0x04, 0x1e
        /*053a*/ 	.short	(.L_64 - .L_63)
.L_63:
        /*053c*/ 	.word	0x00000000


	//----- nvinfo : EIATTR_CBANK_PARAM_SIZE
	.align		4
.L_64:
        /*0540*/ 	.byte	0x03, 0x19
        /*0542*/ 	.short	0x0404


	//----- nvinfo : EIATTR_PARAM_CBANK
	.align		4
        /*0544*/ 	.byte	0x04, 0x0a
        /*0546*/ 	.short	(.L_66 - .L_65)
	.align		4
.L_65:
        /*0548*/ 	.word	index@(.nv.constant0.kernel_cutlass_kernel_cudnngrouped_gemmgrouped_gemm_swiglugrouped_gemm_swiglu_quantBlockScaledContiguousGroupedGemmKernel_object_at__TiledMMA_ThrLayoutVMNK11110000_PermutationMNK____MMAAt_0)
        /*054c*/ 	.short	0x0380
        /*054e*/ 	.short	0x0404


	//----- nvinfo : EIATTR_SW_WAR
	.align		4
.L_66:
        /*0550*/ 	.byte	0x04, 0x36
        /*0552*/ 	.short	(.L_68 - .L_67)
.L_67:
        /*0554*/ 	.word	0x00000008
.L_68:


//--------------------- .nv.compat                --------------------------
	.section	.nv.compat,"",@"SHT_CUDA_COMPAT_INFO"
	.align	4
        /*0000*/ 	.byte	0x02, 0x02, 0x02, 0x00, 0x02, 0x05, 0x05, 0x00, 0x02, 0x03, 0x01, 0x00, 0x02, 0x06, 0x01, 0x00


//--------------------- .nv.callgraph             --------------------------
	.section	.nv.callgraph,"",@"SHT_CUDA_CALLGRAPH"
	.align	4
	.sectionentsize	8
	.align		4
        /*0000*/ 	.word	0x00000000
	.align		4
        /*0004*/ 	.word	0xffffffff
	.align		4
        /*0008*/ 	.word	0x00000000
	.align		4
        /*000c*/ 	.word	0xfffffffe
	.align		4
        /*0010*/ 	.word	0x00000000
	.align		4
        /*0014*/ 	.word	0xfffffffd
	.align		4
        /*0018*/ 	.word	0x00000000
	.align		4
        /*001c*/ 	.word	0xfffffffc


//--------------------- .text.kernel_cutlass_kernel_cudnngrouped_gemmgrouped_gemm_swiglugrouped_gemm_swiglu_quantBlockScaledContiguousGroupedGemmKernel_object_at__TiledMMA_ThrLayoutVMNK11110000_PermutationMNK____MMAAt_0 --------------------------
	.section	.text.kernel_cutlass_kernel_cudnngrouped_gemmgrouped_gemm_swiglugrouped_gemm_swiglu_quantBlockScaledContiguousGroupedGemmKernel_object_at__TiledMMA_ThrLayoutVMNK11110000_PermutationMNK____MMAAt_0,"ax",@progbits
	.align	128
        .global         kernel_cutlass_kernel_cudnngrouped_gemmgrouped_gemm_swiglugrouped_gemm_swiglu_quantBlockScaledContiguousGroupedGemmKernel_object_at__TiledMMA_ThrLayoutVMNK11110000_PermutationMNK____MMAAt_0
        .type           kernel_cutlass_kernel_cudnngrouped_gemmgrouped_gemm_swiglugrouped_gemm_swiglu_quantBlockScaledContiguousGroupedGemmKernel_object_at__TiledMMA_ThrLayoutVMNK11110000_PermutationMNK____MMAAt_0,@function
        .size           kernel_cutlass_kernel_cudnngrouped_gemmgrouped_gemm_swiglugrouped_gemm_swiglu_quantBlockScaledContiguousGroupedGemmKernel_object_at__TiledMMA_ThrLayoutVMNK11110000_PermutationMNK____MMAAt_0,(.L_x_85 - kernel_cutlass_kernel_cudnngrouped_gemmgrouped_gemm_swiglugrouped_gemm_swiglu_quantBlockScaledContiguousGroupedGemmKernel_object_at__TiledMMA_ThrLayoutVMNK11110000_PermutationMNK____MMAAt_0)
        .other          kernel_cutlass_kernel_cudnngrouped_gemmgrouped_gemm_swiglugrouped_gemm_swiglu_quantBlockScaledContiguousGroupedGemmKernel_object_at__TiledMMA_ThrLayoutVMNK11110000_PermutationMNK____MMAAt_0,@"STO_CUDA_ENTRY STV_DEFAULT"
kernel_cutlass_kernel_cudnngrouped_gemmgrouped_gemm_swiglugrouped_gemm_swiglu_quantBlockScaledContiguousGroupedGemmKernel_object_at__TiledMMA_ThrLayoutVMNK11110000_PermutationMNK____MMAAt_0:
.text.kernel_cutlass_kernel_cudnngrouped_gemmgrouped_gemm_swiglugrouped_gemm_swiglu_quantBlockScaledContiguousGroupedGemmKernel_object_at__TiledMMA_ThrLayoutVMNK11110000_PermutationMNK____MMAAt_0:
[----:B------:R-:W1:Y:S01]  /*0000*/  LDC R1, c[0x0][0x37c] ;  /* 0x0000df00ff017b82 */ /* 0x000e620000000800 */
[----:B------:R-:W2:Y:S01]  /*0010*/  S2R R3, SR_TID.Y ;  /* 0x0000000000037919 */ /* 0x000ea20000002200 */
[----:B------:R-:W3:Y:S01]  /*0020*/  LDCU UR5, c[0x0][0x360] ;  /* 0x00006c00ff0577ac */ /* 0x000ee20008000800 */
[----:B------:R-:W2:Y:S01]  /*0030*/  S2R R0, SR_TID.Z ;  /* 0x0000000000007919 */ /* 0x000ea20000002300 */
[----:B------:R-:W2:Y:S01]  /*0040*/  LDCU UR4, c[0x0][0x364] ;  /* 0x00006c80ff0477ac */ /* 0x000ea20008000800 */
[----:B------:R-:W3:Y:S01]  /*0050*/  S2R R104, SR_TID.X ;  /* 0x0000000000687919 */ /* 0x000ee20000002100 */
[----:B------:R-:W4:Y:S01]  /*0060*/  LDCU.U8 UR6, c[0x0][0x381] ;  /* 0x00007020ff0677ac */ /* 0x000f220008000000 */
[----:B--2---:R-:W-:Y:S01]  /*0070*/  IMAD R3, R0, UR4, R3 ;  /* 0x0000000400037c24 */ /* 0x004fe2000f8e0203 */
[----:B------:R-:W2:Y:S03]  /*0080*/  LDCU.U8 UR4, c[0x0][0x382] ;  /* 0x00007040ff0477ac */ /* 0x000ea60008000000 */
[----:B---3--:R-:W-:-:S05]  /*0090*/  IMAD R121, R3, UR5, R104 ;  /* 0x0000000503797c24 */ /* 0x008fca000f8e0268 */
[----:B------:R-:W-:-:S06]  /*00a0*/  SHF.R.U32.HI R121, RZ, 0x5, R121 ;  /* 0x00000005ff797819 */ /* 0x000fcc0000011679 */
[----:B------:R-:W3:Y:S01]  /*00b0*/  SHFL.IDX PT, R121, R121, RZ, 0x1f ;  /* 0x00001fff79797589 */ /* 0x000ee200000e0000 */
[----:B--2---:R-:W-:Y:S02]  /*00c0*/  ULOP3.LUT UR5, UR4, 0x1, URZ, 0xc0, !UPT ;  /* 0x0000000104057892 */ /* 0x004fe4000f8ec0ff */
[----:B----4-:R-:W-:Y:S02]  /*00d0*/  ULOP3.LUT UR4, UR6, 0x1, URZ, 0xc0, !UPT ;  /* 0x0000000106047892 */ /* 0x010fe4000f8ec0ff */
[----:B------:R-:W-:Y:S02]  /*00e0*/  UISETP.NE.U32.AND UP6, UPT, UR5, 0x1, UPT ;  /* 0x000000010500788c */ /* 0x000fe4000bfc5070 */
[----:B------:R-:W-:Y:S01]  /*00f0*/  UISETP.NE.U32.AND UP5, UPT, UR4, 0x1, UPT ;  /* 0x000000010400788c */ /* 0x000fe2000bfa5070 */
[----:B---3--:R-:W-:-:S13]  /*0100*/  ISETP.NE.AND P0, PT, R121, 0x5, PT ;  /* 0x000000057900780c */ /* 0x008fda0003f05270 */
[----:B-1----:R-:W-:Y:S05]  /*0110*/  @P0 BRA `(.L_x_0) ;  /* 0x0000000000540947 */ /* 0x002fea0003800000 */
[----:B------:R-:W1:Y:S02]  /*0120*/  LDCU.64 UR4, c[0x0][0x348] ;  /* 0x00006900ff0477ac */ /* 0x000e640008000a00 */
[----:B-1----:R-:W-:Y:S02]  /*0130*/  UIADD3 UR14, UP0, UPT, UR4, 0x40, URZ ;  /* 0x00000040040e7890 */ /* 0x002fe4000ff1e0ff */
[----:B------:R-:W-:Y:S02]  /*0140*/  UIADD3 UR12, UP4, UPT, UR4, 0xc0, URZ ;  /* 0x000000c0040c7890 */ /* 0x000fe4000ff9e0ff */
[----:B------:R-:W-:Y:S02]  /*0150*/  UIADD3 UR10, UP3, UPT, UR4, 0x140, URZ ;  /* 0x00000140040a7890 */ /* 0x000fe4000ff7e0ff */
[----:B------:R-:W-:Y:S02]  /*0160*/  UIADD3 UR8, UP2, UPT, UR4, 0x1c0, URZ ;  /* 0x000001c004087890 */ /* 0x000fe4000ff5e0ff */
[----:B------:R-:W-:-:S02]  /*0170*/  UIADD3 UR6, UP1, UPT, UR4, 0x240, URZ ;  /* 0x0000024004067890 */ /* 0x000fc4000ff3e0ff */
[----:B------:R-:W-:Y:S02]  /*0180*/  UIADD3.X UR15, UPT, UPT, URZ, UR5, URZ, UP0, !UPT ;  /* 0x00000005ff0f7290 */ /* 0x000fe400087fe4ff */
[----:B------:R-:W-:Y:S02]  /*0190*/  UIADD3 UR4, UP0, UPT, UR4, 0x2c0, URZ ;  /* 0x000002c004047890 */ /* 0x000fe4000ff1e0ff */
[----:B------:R-:W-:Y:S02]  /*01a0*/  UIADD3.X UR13, UPT, UPT, URZ, UR5, URZ, UP4, !UPT ;  /* 0x00000005ff0d7290 */ /* 0x000fe4000a7fe4ff */
[----:B------:R-:W-:Y:S02]  /*01b0*/  UIADD3.X UR11, UPT, UPT, URZ, UR5, URZ, UP3, !UPT ;  /* 0x00000005ff0b7290 */ /* 0x000fe40009ffe4ff */
[----:B------:R-:W-:Y:S01]  /*01c0*/  UIADD3.X UR9, UPT, UPT, URZ, UR5, URZ, UP2, !UPT ;  /* 0x00000005ff097290 */ /* 0x000fe200097fe4ff */
[----:B------:R1:W-:Y:S01]  /*01d0*/  UTMACCTL.PF [UR14] ;  /* 0x000000000e0079b9 */ /* 0x0003e20008040000 */
[----:B------:R-:W-:-:S03]  /*01e0*/  UIADD3.X UR7, UPT, UPT, URZ, UR5, URZ, UP1, !UPT ;  /* 0x00000005ff077290 */ /* 0x000fc60008ffe4ff */
[----:B------:R1:W-:Y:S01]  /*01f0*/  UTMACCTL.PF [UR12] ;  /* 0x000000000c0079b9 */ /* 0x0003e20008040000 */
[----:B------:R-:W-:Y:S01]  /*0200*/  UIADD3.X UR5, UPT, UPT, URZ, UR5, URZ, UP0, !UPT ;  /* 0x00000005ff057290 */ /* 0x000fe200087fe4ff */
[----:B------:R1:W-:Y:S02]  /*0210*/  UTMACCTL.PF [UR10] ;  /* 0x000000000a0079b9 */ /* 0x0003e40008040000 */
[----:B------:R1:W-:Y:S02]  /*0220*/  UTMACCTL.PF [UR8] ;  /* 0x00000000080079b9 */ /* 0x0003e40008040000 */
[----:B------:R1:W-:Y:S04]  /*0230*/  UTMACCTL.PF [UR6] ;  /* 0x00000000060079b9 */ /* 0x0003e80008040000 */
[----:B------:R1:W-:Y:S01]  /*0240*/  UTMACCTL.PF [UR4] ;  /* 0x00000000040079b9 */ /* 0x0003e20008040000 */
[----:B------:R-:W-:Y:S01]  /*0250*/  UPLOP3.LUT UP4, UPT, UPT, UPT, UPT, 0x40, 0x4 ;  /* 0x000000000004789c */ /* 0x000fe20003f8e870 */
[----:B-1----:R-:W-:Y:S10]  /*0260*/  BRA `(.L_x_1) ;  /* 0x00000000004c7947 */ /* 0x002ff40003800000 */
.L_x_0:
[----:B------:R-:W-:Y:S01]  /*0270*/  ISETP.NE.AND P0, PT, R121, RZ, PT ;  /* 0x000000ff7900720c */ /* 0x000fe20003f05270 */
[----:B------:R-:W-:-:S12]  /*0280*/  UPLOP3.LUT UP4, UPT, UPT, UPT, UPT, 0x40, 0x4 ;  /* 0x000000000004789c */ /* 0x000fd80003f8e870 */
[----:B------:R-:W-:Y:S05]  /*0290*/  @P0 BRA `(.L_x_1) ;  /* 0x0000000000400947 */ /* 0x000fea0003800000 */
[----:B------:R-:W1:Y:S01]  /*02a0*/  S2UR UR4, SR_CgaCtaId ;  /* 0x00000000000479c3 */ /* 0x000e620000008800 */
[----:B------:R-:W-:Y:S01]  /*02b0*/  UMOV UR5, 0x400 ;  /* 0x0000040000057882 */ /* 0x000fe20000000000 */
[----:B------:R-:W-:Y:S01]  /*02c0*/  UMOV UR6, 0x1 ;  /* 0x0000000100067882 */ /* 0x000fe20000000000 */
[----:B------:R-:W-:Y:S02]  /*02d0*/  UPLOP3.LUT UP4, UPT, UPT, UPT, UPT, 0x80, 0x8 ;  /* 0x000000000008789c */ /* 0x000fe40003f8f070 */
[----:B------:R-:W-:-:S04]  /*02e0*/  UIADD3 UR6, UPT, UPT, -UR6, 0x100000, URZ ;  /* 0x0010000006067890 */ /* 0x000fc8000fffe1ff */
[----:B------:R-:W-:Y:S02]  /*02f0*/  USHF.L.U32 UR7, UR6, 0xb, URZ ;  /* 0x0000000b06077899 */ /* 0x000fe400080006ff */
[----:B------:R-:W-:Y:S02]  /*0300*/  USHF.L.U32 UR6, UR6, 0x1, URZ ;  /* 0x0000000106067899 */ /* 0x000fe400080006ff */
[----:B-1----:R-:W-:Y:S01]  /*0310*/  ULEA UR4, UR4, UR5, 0x18 ;  /* 0x0000000504047291 */ /* 0x002fe2000f8ec0ff */
[----:B------:R-:W1:Y:S11]  /*0320*/  FENCE.VIEW.ASYNC.S ;  /* 0x00000000000073c6 */ /* 0x000e760000000000 */
[----:B-1----:R1:W2:Y:S01]  /*0330*/  SYNCS.EXCH.64 URZ, [UR4], UR6 ;  /* 0x0000000604ff75b2 */ /* 0x0022a20008000100 */
[----:B------:R1:W3:Y:S01]  /*0340*/  SYNCS.EXCH.64 URZ, [UR4+0x8], UR6 ;  /* 0x0000080604ff75b2 */ /* 0x0002e20008000100 */
[----:B------:R1:W4:Y:S01]  /*0350*/  SYNCS.EXCH.64 URZ, [UR4+0x10], UR6 ;  /* 0x0000100604ff75b2 */ /* 0x0003220008000100 */
[----:B------:R1:W1:Y:S01]  /*0360*/  SYNCS.EXCH.64 URZ, [UR4+0x18], UR6 ;  /* 0x0000180604ff75b2 */ /* 0x0002620008000100 */
[----:B------:R1:W1:Y:S01]  /*0370*/  SYNCS.EXCH.64 URZ, [UR4+0x20], UR6 ;  /* 0x0000200604ff75b2 */ /* 0x0002620008000100 */
[----:B------:R1:W1:Y:S01]  /*0380*/  SYNCS.EXCH.64 URZ, [UR4+0x28], UR6 ;  /* 0x0000280604ff75b2 */ /* 0x0002620008000100 */
[----:B------:R-:W-:Y:S01]  /*0390*/  NOP ;  /* 0x0000000000007918 */ /* 0x000fe20000000000 */
.L_x_1:
[----:B------:R-:W-:Y:S01]  /*03a0*/  NOP ;  /* 0x0000000000007918 */ /* 0x000fe20000000000 */
[----:B-1234-:R-:W-:Y:S06]  /*03b0*/  BAR.SYNC.DEFER_BLOCKING 0x0 ;  /* 0x0000000000007b1d */ /* 0x01efec0000010000 */
[----:B------:R-:W-:Y:S05]  /*03c0*/  BRA.U !UP4, `(.L_x_2) ;  /* 0x000000010c3c7547 */ /* 0x000fea000b800000 */
[----:B------:R-:W1:Y:S01]  /*03d0*/  S2UR UR4, SR_CgaCtaId ;  /* 0x00000000000479c3 */ /* 0x000e620000008800 */
[----:B------:R-:W-:Y:S01]  /*03e0*/  UMOV UR5, 0x400 ;  /* 0x0000040000057882 */ /* 0x000fe20000000000 */
[----:B------:R-:W-:Y:S01]  /*03f0*/  UMOV UR6, 0x1 ;  /* 0x0000000100067882 */ /* 0x000fe20000000000 */
[----:B------:R-:W-:Y:S01]  /*0400*/  UMOV UR8, 0x4 ;  /* 0x0000000400087882 */ /* 0x000fe20000000000 */
[----:B------:R-:W-:-:S04]  /*0410*/  UIADD3 UR6, UPT, UPT, -UR6, 0x100000, URZ ;  /* 0x0010000006067890 */ /* 0x000fc8000fffe1ff */
[----:B------:R-:W-:Y:S02]  /*0420*/  USHF.L.U32 UR7, UR6, 0xb, URZ ;  /* 0x0000000b06077899 */ /* 0x000fe400080006ff */
[----:B------:R-:W-:Y:S02]  /*0430*/  USHF.L.U32 UR6, UR6, 0x1, URZ ;  /* 0x0000000106067899 */ /* 0x000fe400080006ff */
[----:B------:R-:W-:-:S04]  /*0440*/  UIADD3 UR8, UPT, UPT, -UR8, 0x100000, URZ ;  /* 0x0010000008087890 */ /* 0x000fc8000fffe1ff */
[----:B------:R-:W-:Y:S02]  /*0450*/  USHF.L.U32 UR9, UR8, 0xb, URZ ;  /* 0x0000000b08097899 */ /* 0x000fe400080006ff */
[----:B------:R-:W-:Y:S02]  /*0460*/  USHF.L.U32 UR8, UR8, 0x1, URZ ;  /* 0x0000000108087899 */ /* 0x000fe400080006ff */
[----:B-1----:R-:W-:Y:S01]  /*0470*/  ULEA UR4, UR4, UR5, 0x18 ;  /* 0x0000000504047291 */ /* 0x002fe2000f8ec0ff */
[----:B------:R-:W1:Y:S11]  /*0480*/  FENCE.VIEW.ASYNC.S ;  /* 0x00000000000073c6 */ /* 0x000e760000000000 */
[----:B-1----:R1:W2:Y:S01]  /*0490*/  SYNCS.EXCH.64 URZ, [UR4+0x30], UR6 ;  /* 0x0000300604ff75b2 */ /* 0x0022a20008000100 */
[----:B------:R1:W3:Y:S01]  /*04a0*/  SYNCS.EXCH.64 URZ, [UR4+0x38], UR8 ;  /* 0x0000380804ff75b2 */ /* 0x0002e20008000100 */
[----:B------:R-:W-:Y:S01]  /*04b0*/  NOP ;  /* 0x0000000000007918 */ /* 0x000fe20000000000 */
.L_x_2:
[----:B------:R-:W-:Y:S01]  /*04c0*/  NOP ;  /* 0x0000000000007918 */ /* 0x000fe20000000000 */
[----:B--23--:R-:W-:Y:S06]  /*04d0*/  BAR.SYNC.DEFER_BLOCKING 0x0 ;  /* 0x0000000000007b1d */ /* 0x00cfec0000010000 */
[----:B------:R-:W-:Y:S05]  /*04e0*/  BRA.U !UP4, `(.L_x_3) ;  /* 0x000000010c447547 */ /* 0x000fea000b800000 */
[----:B-1----:R-:W1:Y:S01]  /*04f0*/  S2UR UR4, SR_CgaCtaId ;  /* 0x00000000000479c3 */ /* 0x002e620000008800 */
        /* <DEDUP_REMOVED lines=11> */
[----:B-1----:R2:W3:Y:S01]  /*05b0*/  SYNCS.EXCH.64 URZ, [UR4+0x40], UR8 ;  /* 0x0000400804ff75b2 */ /* 0x0024e20008000100 */
[----:B------:R2:W4:Y:S01]  /*05c0*/  SYNCS.EXCH.64 URZ, [UR4+0x48], UR8 ;  /* 0x0000480804ff75b2 */ /* 0x0005220008000100 */
[----:B------:R2:W1:Y:S01]  /*05d0*/  SYNCS.EXCH.64 URZ, [UR4+0x50], UR6 ;  /* 0x0000500604ff75b2 */ /* 0x0004620008000100 */
[----:B------:R2:W1:Y:S02]  /*05e0*/  SYNCS.EXCH.64 URZ, [UR4+0x58], UR6 ;  /* 0x0000580604ff75b2 */ /* 0x0004640008000100 */
[----:B--2---:R-:W-:Y:S01]  /*05f0*/  NOP ;  /* 0x0000000000007918 */ /* 0x004fe20000000000 */
.L_x_3:
[----:B------:R-:W-:Y:S01]  /*0600*/  NOP ;  /* 0x0000000000007918 */ /* 0x000fe20000000000 */
[----:B-1-34-:R-:W-:Y:S08]  /*0610*/  BAR.SYNC.DEFER_BLOCKING 0x0 ;  /* 0x0000000000007b1d */ /* 0x01aff00000010000 */
[----:B------:R-:W-:Y:S01]  /*0620*/  BAR.SYNC.DEFER_BLOCKING 0x1, 0xe0 ;  /* 0x0043800000007b1d */ /* 0x000fe20000010000 */
[----:B------:R-:W-:-:S05]  /*0630*/  ISETP.NE.AND P0, PT, R121, 0x6, PT ;  /* 0x000000067900780c */ /* 0x000fca0003f05270 */
[----:B------:R-:W1:Y:S08]  /*0640*/  LDCU.64 UR76, c[0x0][0x358] ;  /* 0x00006b00ff4c77ac */ /* 0x000e700008000a00 */
[----:B------:R-:W-:Y:S05]  /*0650*/  @P0 BRA `(.L_x_4) ;  /* 0x00000008007c0947 */ /* 0x000fea0003800000 */
[----:B------:R-:W-:Y:S01]  /*0660*/  LOP3.LUT R0, R104, 0x1f, RZ, 0xc0, !PT ;  /* 0x0000001f68007812 */ /* 0x000fe200078ec0ff */
[----:B------:R-:W-:Y:S01]  /*0670*/  IMAD.MOV.U32 R18, RZ, RZ, 0x7fffffff ;  /* 0x7fffffffff127424 */ /* 0x000fe200078e00ff */
[----:B------:R-:W2:Y:S01]  /*0680*/  S2UR UR16, SR_CTAID.Z ;  /* 0x00000000001079c3 */ /* 0x000ea20000002700 */
[----:B------:R-:W2:Y:S01]  /*0690*/  LDCU.64 UR6, c[0x0][0x760] ;  /* 0x0000ec00ff0677ac */ /* 0x000ea20008000a00 */
[C---:B------:R-:W-:Y:S01]  /*06a0*/  ISETP.GT.U32.AND P0, PT, R0.reuse, 0x7, PT ;  /* 0x000000070000780c */ /* 0x040fe20003f04070 */
[----:B------:R-:W3:Y:S01]  /*06b0*/  LDCU.U8 UR15, c[0x0][0x768] ;  /* 0x0000ed00ff0f77ac */ /* 0x000ee20008000000 */
[----:B------:R-:W4:Y:S01]  /*06c0*/  LDCU.U8 UR14, c[0x0][0x769] ;  /* 0x0000ed20ff0e77ac */ /* 0x000f220008000000 */
[----:B------:R-:W5:Y:S10]  /*06d0*/  LDCU.64 UR12, c[0x0][0x778] ;  /* 0x0000ef00ff0c77ac */ /* 0x000f740008000a00 */
[----:B------:R-:W1:Y:S01]  /*06e0*/  @!P0 LDC.64 R2, c[0x0][0x748] ;  /* 0x0001d200ff028b82 */ /* 0x000e620000000a00 */
[----:B------:R-:W1:Y:S01]  /*06f0*/  LDCU.U8 UR11, c[0x0][0x780] ;  /* 0x0000f000ff0b77ac */ /* 0x000e620008000000 */
[----:B------:R-:W1:Y:S01]  /*0700*/  LDCU.U8 UR10, c[0x0][0x781] ;  /* 0x0000f020ff0a77ac */ /* 0x000e620008000000 */
[----:B------:R-:W1:Y:S01]  /*0710*/  LDCU UR8, c[0x0][0x770] ;  /* 0x0000ee00ff0877ac */ /* 0x000e620008000800 */
[----:B------:R-:W1:Y:S02]  /*0720*/  LDCU.U8 UR9, c[0x0][0x774] ;  /* 0x0000ee80ff0977ac */ /* 0x000e640008000000 */
[----:B-1----:R-:W-:-:S05]  /*0730*/  @!P0 IMAD.WIDE.U32 R2, R0, 0x4, R2 ;  /* 0x0000000400028825 */ /* 0x002fca00078e0002 */
[----:B------:R-:W5:Y:S01]  /*0740*/  @!P0 LDG.E R18, desc[UR76][R2.64] ;  /* 0x0000004c02128981 */ /* 0x000f62000c1e1900 */
[----:B--2---:R-:W-:Y:S01]  /*0750*/  UIMAD.WIDE.U32 UR4, UR16, UR7, URZ ;  /* 0x00000007100472a5 */ /* 0x004fe2000f8e00ff */
[----:B------:R-:W-:Y:S01]  /*0760*/  HFMA2 R0, -RZ, RZ, 0, 5.9604644775390625e-08 ;  /* 0x00000001ff007431 */ /* 0x000fe200000001ff */
[----:B------:R-:W-:Y:S01]  /*0770*/  UISETP.GT.U32.AND UP0, UPT, UR16, 0x1ff, UPT ;  /* 0x000001ff1000788c */ /* 0x000fe2000bf04070 */
[----:B------:R-:W-:Y:S01]  /*0780*/  IMAD.MOV.U32 R10, RZ, RZ, RZ ;  /* 0x000000ffff0a7224 */ /* 0x000fe200078e00ff */
[----:B------:R-:W-:-:S04]  /*0790*/  UIADD3 UR4, UPT, UPT, -UR5, UR16, URZ ;  /* 0x0000001005047290 */ /* 0x000fc8000fffe1ff */
[----:B---3--:R-:W-:-:S04]  /*07a0*/  USHF.R.U32.HI UR4, URZ, UR15, UR4 ;  /* 0x0000000fff047299 */ /* 0x008fc80008011604 */
[----:B------:R-:W-:-:S04]  /*07b0*/  UIADD3 UR4, UPT, UPT, UR5, UR4, URZ ;  /* 0x0000000405047290 */ /* 0x000fc8000fffe0ff */
[----:B----4-:R-:W-:-:S04]  /*07c0*/  USHF.R.U32.HI UR4, URZ, UR14, UR4 ;  /* 0x0000000eff047299 */ /* 0x010fc80008011604 */
[----:B------:R-:W-:-:S04]  /*07d0*/  UIADD3 UR4, UPT, UPT, -UR4, URZ, URZ ;  /* 0x000000ff04047290 */ /* 0x000fc8000fffe1ff */
[----:B------:R-:W-:-:S04]  /*07e0*/  UIMAD UR7, UR4, UR6, UR16 ;  /* 0x00000006040772a4 */ /* 0x000fc8000f8e0210 */
[----:B-----5:R-:W-:Y:S01]  /*07f0*/  UIMAD.WIDE.U32 UR4, UR7, UR13, URZ ;  /* 0x0000000d070472a5 */ /* 0x020fe2000f8e00ff */
[----:B------:R-:W1:Y:S03]  /*0800*/  LDCU UR13, c[0x0][0x76c] ;  /* 0x0000ed80ff0d77ac */ /* 0x000e660008000800 */
[----:B------:R-:W-:-:S04]  /*0810*/  UIADD3 UR4, UPT, UPT, UR7, -UR5, URZ ;  /* 0x8000000507047290 */ /* 0x000fc8000fffe0ff */
[----:B------:R-:W-:-:S04]  /*0820*/  USHF.R.U32.HI UR4, URZ, UR11, UR4 ;  /* 0x0000000bff047299 */ /* 0x000fc80008011604 */
[----:B------:R-:W-:-:S04]  /*0830*/  UIADD3 UR4, UPT, UPT, UR5, UR4, URZ ;  /* 0x0000000405047290 */ /* 0x000fc8000fffe0ff */
[----:B------:R-:W-:-:S04]  /*0840*/  USHF.R.U32.HI UR6, URZ, UR10, UR4 ;  /* 0x0000000aff067299 */ /* 0x000fc80008011604 */
[----:B------:R-:W-:Y:S01]  /*0850*/  UIMAD.WIDE.U32 UR4, UR6, UR8, URZ ;  /* 0x00000008060472a5 */ /* 0x000fe2000f8e00ff */
[----:B------:R-:W2:Y:S03]  /*0860*/  LDCU.U8 UR8, c[0x0][0x775] ;  /* 0x0000eea0ff0877ac */ /* 0x000ea60008000000 */
[----:B------:R-:W-:-:S04]  /*0870*/  UIADD3 UR4, UPT, UPT, UR6, -UR5, URZ ;  /* 0x8000000506047290 */ /* 0x000fc8000fffe0ff */
[----:B------:R-:W-:-:S04]  /*0880*/  USHF.R.U32.HI UR4, URZ, UR9, UR4 ;  /* 0x00000009ff047299 */ /* 0x000fc80008011604 */
[----:B------:R-:W-:Y:S02]  /*0890*/  UIADD3 UR4, UPT, UPT, UR5, UR4, URZ ;  /* 0x0000000405047290 */ /* 0x000fe4000fffe0ff */
[----:B------:R-:W-:Y:S02]  /*08a0*/  UIADD3 UR5, UPT, UPT, -UR6, URZ, URZ ;  /* 0x000000ff06057290 */ /* 0x000fe4000fffe1ff */
[----:B--2---:R-:W-:Y:S02]  /*08b0*/  USHF.R.U32.HI UR4, URZ, UR8, UR4 ;  /* 0x00000008ff047299 */ /* 0x004fe40008011604 */
[----:B------:R-:W-:Y:S02]  /*08c0*/  UIMAD UR5, UR5, UR12, UR7 ;  /* 0x0000000c050572a4 */ /* 0x000fe4000f8e0207 */
[----:B------:R-:W-:-:S04]  /*08d0*/  UIADD3 UR4, UPT, UPT, -UR4, URZ, URZ ;  /* 0x000000ff04047290 */ /* 0x000fc8000fffe1ff */
[----:B-1----:R-:W-:Y:S01]  /*08e0*/  UIMAD UR4, UR4, UR13, UR6 ;  /* 0x0000000d040472a4 */ /* 0x002fe2000f8e0206 */
[----:B------:R-:W-:-:S05]  /*08f0*/  MOV R5, UR5 ;  /* 0x0000000500057c02 */ /* 0x000fca0008000f00 */
[----:B------:R-:W-:Y:S01]  /*0900*/  IMAD.U32 R4, RZ, RZ, UR4 ;  /* 0x00000004ff047e24 */ /* 0x000fe2000f8e00ff */
[----:B------:R1:W2:Y:S01]  /*0910*/  SHFL.IDX PT, R2, R18, 0x7, 0x1f ;  /* 0x00e01f0012027f89 */ /* 0x0002a200000e0000 */
[----:B------:R-:W-:Y:S05]  /*0920*/  BRA.U UP0, `(.L_x_5) ;  /* 0x0000000500547547 */ /* 0x000fea000b800000 */
[----:B--2---:R-:W-:Y:S01]  /*0930*/  SHF.R.S32.HI R17, RZ, 0x1f, R2 ;  /* 0x0000001fff117819 */ /* 0x004fe20000011402 */
[----:B------:R-:W2:Y:S01]  /*0940*/  LDC R0, c[0x0][0x374] ;  /* 0x0000dd00ff007b82 */ /* 0x000ea20000000800 */
[----:B------:R-:W-:Y:S01]  /*0950*/  IMAD.U32 R19, RZ, RZ, UR16 ;  /* 0x00000010ff137e24 */ /* 0x000fe2000f8e00ff */
[----:B------:R-:W-:Y:S01]  /*0960*/  MOV R10, RZ ;  /* 0x000000ff000a7202 */ /* 0x000fe20000000f00 */
[----:B------:R-:W-:Y:S01]  /*0970*/  IMAD.MOV.U32 R6, RZ, RZ, -0x1 ;  /* 0xffffffffff067424 */ /* 0x000fe200078e00ff */
[----:B------:R-:W-:Y:S02]  /*0980*/  LEA.HI R17, R17, R2, RZ, 0x7 ;  /* 0x0000000211117211 */ /* 0x000fe400078f38ff */
[----:B------:R-:W-:Y:S02]  /*0990*/  MOV R15, RZ ;  /* 0x000000ff000f7202 */ /* 0x000fe40000000f00 */
[----:B------:R-:W2:Y:S01]  /*09a0*/  LDC R7, c[0x0][0x370] ;  /* 0x0000dc00ff077b82 */ /* 0x000ea20000000800 */
[----:B------:R-:W-:-:S04]  /*09b0*/  LOP3.LUT R3, R17, 0xffffff80, RZ, 0xc0, !PT ;  /* 0xffffff8011037812 */ /* 0x000fc800078ec0ff */
[----:B------:R-:W-:-:S03]  /*09c0*/  ISETP.NE.AND P0, PT, R2, R3, PT ;  /* 0x000000030200720c */ /* 0x000fc60003f05270 */
[----:B------:R-:W3:Y:S01]  /*09d0*/  LDC R16, c[0x0][0x378] ;  /* 0x0000de00ff107b82 */ /* 0x000ee20000000800 */
[----:B------:R-:W-:-:S07]  /*09e0*/  ISETP.LT.AND P0, PT, R2, RZ, P0 ;  /* 0x000000ff0200720c */ /* 0x000fce0000701270 */
[----:B------:R-:W4:Y:S08]  /*09f0*/  LDC R12, c[0x0][0x770] ;  /* 0x0001dc00ff0c7b82 */ /* 0x000f300000000800 */
[----:B------:R-:W1:Y:S01]  /*0a00*/  LDC R11, c[0x0][0x76c] ;  /* 0x0001db00ff0b7b82 */ /* 0x000e620000000800 */
[----:B--2---:R-:W-:Y:S01]  /*0a10*/  IMAD R7, R0, R7, RZ ;  /* 0x0000000700077224 */ /* 0x004fe200078e02ff */
[----:B------:R-:W-:-:S02]  /*0a20*/  SHF.R.S32.HI R0, RZ, 0x7, R17 ;  /* 0x00000007ff007819 */ /* 0x000fc40000011411 */
[----:B------:R-:W-:-:S03]  /*0a30*/  LEA.HI.SX32 R17, R17, 0xffffffff, 0x19 ;  /* 0xffffffff11117811 */ /* 0x000fc600078fcaff */
[----:B------:R-:W-:Y:S01]  /*0a40*/  @!P0 IMAD.MOV R17, RZ, RZ, R0 ;  /* 0x000000ffff118224 */ /* 0x000fe200078e0200 */
[----:B------:R-:W2:Y:S01]  /*0a50*/  LDC.64 R8, c[0x0][0x760] ;  /* 0x0001d800ff087b82 */ /* 0x000ea20000000a00 */
[----:B---3--:R-:W-:Y:S02]  /*0a60*/  IMAD R16, R7, R16, RZ ;  /* 0x0000001007107224 */ /* 0x008fe400078e02ff */
[----:B------:R-:W-:-:S05]  /*0a70*/  IMAD.MOV.U32 R0, RZ, RZ, 0x1 ;  /* 0x00000001ff007424 */ /* 0x000fca00078e00ff */
[----:B------:R-:W3:Y:S02]  /*0a80*/  LDC.64 R2, c[0x0][0x778] ;  /* 0x0001de00ff027b82 */ /* 0x000ee40000000a00 */
.L_x_10:
[----:B------:R-:W-:-:S13]  /*0a90*/  ISETP.GE.AND P0, PT, R4, R17, PT ;  /* 0x000000110400720c */ /* 0x000fda0003f06270 */
[----:B------:R-:W-:Y:S05]  /*0aa0*/  @P0 BRA `(.L_x_6) ;  /* 0x0000000000940947 */ /* 0x000fea0003800000 */
[----:B------:R-:W-:-:S04]  /*0ab0*/  SHF.L.U32 R7, R4, 0x7, RZ ;  /* 0x0000000704077819 */ /* 0x000fc800000006ff */
[----:B------:R-:W-:-:S13]  /*0ac0*/  ISETP.GE.AND P0, PT, R7, R15, PT ;  /* 0x0000000f0700720c */ /* 0x000fda0003f06270 */
[----:B------:R-:W-:Y:S05]  /*0ad0*/  @!P0 BRA `(.L_x_7) ;  /* 0x0000000000388947 */ /* 0x000fea0003800000 */
[----:B------:R-:W-:Y:S01]  /*0ae0*/  VIADD R13, R6, 0x1 ;  /* 0x00000001060d7836 */ /* 0x000fe20000000000 */
[----:B------:R-:W-:-:S04]  /*0af0*/  MOV R6, 0xffffffff ;  /* 0xffffffff00067802 */ /* 0x000fc80000000f00 */
[----:B------:R-:W-:-:S13]  /*0b00*/  ISETP.GT.U32.AND P0, PT, R13, 0x1f, PT ;  /* 0x0000001f0d00780c */ /* 0x000fda0003f04070 */
[----:B------:R-:W-:Y:S05]  /*0b10*/  @P0 BRA `(.L_x_8) ;  /* 0x0000000000240947 */ /* 0x000fea0003800000 */
[----:B------:R-:W-:Y:S01]  /*0b20*/  ISETP.GT.AND P0, PT, R18, R7, PT ;  /* 0x000000071200720c */ /* 0x000fe20003f04270 */
[----:B------:R-:W-:-:S05]  /*0b30*/  IMAD.MOV.U32 R6, RZ, RZ, -0x1 ;  /* 0xffffffffff067424 */ /* 0x000fca00078e00ff */
[----:B------:R-:W-:-:S07]  /*0b40*/  SHF.L.U32 R6, R6, R13, RZ ;  /* 0x0000000d06067219 */ /* 0x000fce00000006ff */
[----:B------:R-:W-:-:S04]  /*0b50*/  VOTE.ANY R7, PT, P0 ;  /* 0x0000000000077806 */ /* 0x000fc800000e0100 */
[----:B------:R-:W-:-:S05]  /*0b60*/  LOP3.LUT P0, R7, R7, RZ, R6, 0xa0, !PT ;  /* 0x000000ff07077212 */ /* 0x000fca000780a006 */
[----:B------:R-:W-:-:S05]  /*0b70*/  VIADD R6, R7, 0xffffffff ;  /* 0xffffffff07067836 */ /* 0x000fca0000000000 */
[----:B------:R-:W-:-:S04]  /*0b80*/  LOP3.LUT R7, R7, R6, RZ, 0xc, !PT ;  /* 0x0000000607077212 */ /* 0x000fc800078e0cff */
[----:B------:R-:W5:Y:S02]  /*0b90*/  POPC R6, R7 ;  /* 0x0000000700067309 */ /* 0x000f640000000000 */
[----:B-----5:R-:W-:-:S07]  /*0ba0*/  SEL R6, R6, 0xffffffff, P0 ;  /* 0xffffffff06067807 */ /* 0x020fce0000000000 */
.L_x_8:
[----:B------:R4:W3:Y:S02]  /*0bb0*/  SHFL.IDX PT, R15, R18, R6, 0x1f ;  /* 0x00001f06120f7589 */ /* 0x0008e400000e0000 */
.L_x_7:
[----:B------:R-:W5:Y:S01]  /*0bc0*/  S2R R13, SR_CgaCtaId ;  /* 0x00000000000d7919 */ /* 0x000f620000008800 */
[----:B------:R-:W-:Y:S01]  /*0bd0*/  MOV R14, 0x400 ;  /* 0x00000400000e7802 */ /* 0x000fe20000000f00 */
[----:B------:R-:W-:-:S03]  /*0be0*/  IMAD.U32 R21, R0, -0x80000000, RZ ;  /* 0x8000000000157824 */ /* 0x000fc600078e00ff */
[----:B-----5:R-:W-:-:S05]  /*0bf0*/  LEA R13, R13, R14, 0x18 ;  /* 0x0000000e0d0d7211 */ /* 0x020fca00078ec0ff */
[----:B------:R-:W-:-:S04]  /*0c00*/  IMAD R14, R10, 0x8, R13 ;  /* 0x000000080a0e7824 */ /* 0x000fc800078e020d */
[----:B------:R-:W5:Y:S02]  /*0c10*/  SYNCS.PHASECHK.TRANS64.TRYWAIT P0, [R14+URZ+0x50], R21 ;  /* 0x000050150e0075a7 */ /* 0x000f6400080011ff */
[----:B-----5:R-:W-:Y:S05]  /*0c20*/  @!P0 BRA `(.L_x_9) ;  /* 0x0000003800b08947 */ /* 0x020fea0003800000 */
.L_x_59:
[----:B------:R-:W-:Y:S01]  /*0c30*/  ELECT P0, URZ, PT ;  /* 0x0000000000ff782f */ /* 0x000fe20003800000 */
[----:B------:R-:W-:-:S12]  /*0c40*/  IMAD.MOV.U32 R7, RZ, RZ, 0x1 ;  /* 0x00000001ff077424 */ /* 0x000fd800078e00ff */
[C---:B------:R-:W-:Y:S02]  /*0c50*/  @P0 IMAD R13, R10.reuse, 0x10, R13 ;  /* 0x000000100a0d0824 */ /* 0x040fe400078e020d */
[----:B------:R-:W-:-:S03]  /*0c60*/  VIADD R10, R10, 0x1 ;  /* 0x000000010a0a7836 */ /* 0x000fc60000000000 */
[----:B------:R4:W-:Y:S02]  /*0c70*/  @P0 STS.128 [R13+0x2dc10], R4 ;  /* 0x02dc10040d000388 */ /* 0x0009e40000000c00 */
[----:B------:R-:W-:Y:S01]  /*0c80*/  ISETP.NE.AND P0, PT, R10, 0x2, PT ;  /* 0x000000020a00780c */ /* 0x000fe20003f05270 */
[----:B------:R5:W-:Y:S06]  /*0c90*/  MEMBAR.ALL.CTA ;  /* 0x0000000000007992 */ /* 0x000bec0000008000 */
[----:B-----5:R-:W5:Y:S01]  /*0ca0*/  FENCE.VIEW.ASYNC.S ;  /* 0x00000000000073c6 */ /* 0x020f620000000000 */
[----:B----4-:R-:W-:-:S02]  /*0cb0*/  SEL R21, RZ, 0x1, P0 ;  /* 0x00000001ff157807 */ /* 0x010fc40000000000 */
[----:B------:R-:W-:Y:S02]  /*0cc0*/  SEL R10, R10, RZ, P0 ;  /* 0x000000ff0a0a7207 */ /* 0x000fe40000000000 */
[----:B------:R-:W-:Y:S01]  /*0cd0*/  LOP3.LUT R0, R0, R21, RZ, 0x3c, !PT ;  /* 0x0000001500007212 */ /* 0x000fe200078e3cff */
[----:B-----5:R-:W-:Y:S06]  /*0ce0*/  BAR.SYNC.DEFER_BLOCKING 0x4, 0x20 ;  /* 0x0100800000007b1d */ /* 0x020fec0000010000 */
[----:B------:R4:W-:Y:S02]  /*0cf0*/  SYNCS.ARRIVE.TRANS64.ART0 RZ, [R14+URZ+0x40], R7 ;  /* 0x000040070eff79a7 */ /* 0x0009e400085000ff */
.L_x_6:
[----:B------:R-:W-:-:S04]  /*0d00*/  IMAD.IADD R19, R16, 0x1, R19 ;  /* 0x0000000110137824 */ /* 0x000fc800078e0213 */
[C---:B--2---:R-:W-:Y:S01]  /*0d10*/  IMAD.HI.U32 R5, R19.reuse, R9, RZ ;  /* 0x0000000913057227 */ /* 0x044fe200078e00ff */
[----:B------:R-:W-:-:S03]  /*0d20*/  ISETP.GE.AND P0, PT, R19, 0x200, PT ;  /* 0x000002001300780c */ /* 0x000fc60003f06270 */
[----:B------:R-:W-:-:S05]  /*0d30*/  IMAD.IADD R4, R19, 0x1, -R5 ;  /* 0x0000000113047824 */ /* 0x000fca00078e0a05 */
[----:B------:R-:W-:-:S04]  /*0d40*/  SHF.R.U32.HI R4, RZ, UR15, R4 ;  /* 0x0000000fff047c19 */ /* 0x000fc80008011604 */
[----:B------:R-:W-:-:S04]  /*0d50*/  IADD3 R4, PT, PT, R5, R4, RZ ;  /* 0x0000000405047210 */ /* 0x000fc80007ffe0ff */
[----:B----4-:R-:W-:-:S05]  /*0d60*/  SHF.R.U32.HI R14, RZ, UR14, R4 ;  /* 0x0000000eff0e7c19 */ /* 0x010fca0008011604 */
[----:B------:R-:W-:-:S04]  /*0d70*/  IMAD.MOV R14, RZ, RZ, -R14 ;  /* 0x000000ffff0e7224 */ /* 0x000fc800078e0a0e */
[----:B------:R-:W-:-:S04]  /*0d80*/  IMAD R14, R8, R14, R19 ;  /* 0x0000000e080e7224 */ /* 0x000fc800078e0213 */
[----:B---3--:R-:W-:-:S05]  /*0d90*/  IMAD.HI.U32 R5, R14, R3, RZ ;  /* 0x000000030e057227 */ /* 0x008fca00078e00ff */
[----:B------:R-:W-:-:S04]  /*0da0*/  IADD3 R4, PT, PT, R14, -R5, RZ ;  /* 0x800000050e047210 */ /* 0x000fc80007ffe0ff */
[----:B------:R-:W-:-:S05]  /*0db0*/  SHF.R.U32.HI R4, RZ, UR11, R4 ;  /* 0x0000000bff047c19 */ /* 0x000fca0008011604 */
[----:B------:R-:W-:-:S05]  /*0dc0*/  IMAD.IADD R4, R5, 0x1, R4 ;  /* 0x0000000105047824 */ /* 0x000fca00078e0204 */
[----:B------:R-:W-:-:S05]  /*0dd0*/  SHF.R.U32.HI R7, RZ, UR10, R4 ;  /* 0x0000000aff077c19 */ /* 0x000fca0008011604 */
[----:B------:R-:W-:-:S05]  /*0de0*/  IMAD.HI.U32 R5, R7, R12, RZ ;  /* 0x0000000c07057227 */ /* 0x000fca00078e00ff */
[----:B------:R-:W-:-:S04]  /*0df0*/  IADD3 R4, PT, PT, R7, -R5, RZ ;  /* 0x8000000507047210 */ /* 0x000fc80007ffe0ff */
[----:B------:R-:W-:-:S05]  /*0e00*/  SHF.R.U32.HI R4, RZ, UR9, R4 ;  /* 0x00000009ff047c19 */ /* 0x000fca0008011604 */
[----:B------:R-:W-:Y:S01]  /*0e10*/  IMAD.IADD R4, R5, 0x1, R4 ;  /* 0x0000000105047824 */ /* 0x000fe200078e0204 */
[----:B------:R-:W-:-:S04]  /*0e20*/  IADD3 R5, PT, PT, -R7, RZ, RZ ;  /* 0x000000ff07057210 */ /* 0x000fc80007ffe1ff */
[----:B------:R-:W-:Y:S01]  /*0e30*/  SHF.R.U32.HI R4, RZ, UR8, R4 ;  /* 0x00000008ff047c19 */ /* 0x000fe20008011604 */
[----:B------:R-:W-:-:S03]  /*0e40*/  IMAD R5, R2, R5, R14 ;  /* 0x0000000502057224 */ /* 0x000fc600078e020e */
[----:B------:R-:W-:-:S05]  /*0e50*/  IADD3 R4, PT, PT, -R4, RZ, RZ ;  /* 0x000000ff04047210 */ /* 0x000fca0007ffe1ff */
[----:B-1----:R-:W-:Y:S01]  /*0e60*/  IMAD R4, R11, R4, R7 ;  /* 0x000000040b047224 */ /* 0x002fe200078e0207 */
[----:B------:R-:W-:Y:S06]  /*0e70*/  @!P0 BRA `(.L_x_10) ;  /* 0xfffffffc00048947 */ /* 0x000fec000383ffff */
.L_x_5:
[----:B------:R-:W3:Y:S01]  /*0e80*/  S2R R3, SR_CgaCtaId ;  /* 0x0000000000037919 */ /* 0x000ee20000008800 */
[----:B--2---:R-:W-:Y:S01]  /*0e90*/  MOV R2, 0x400 ;  /* 0x0000040000027802 */ /* 0x004fe20000000f00 */
[----:B------:R-:W-:Y:S01]  /*0ea0*/  IMAD.U32 R6, R0, -0x80000000, RZ ;  /* 0x8000000000067824 */ /* 0x000fe200078e00ff */
[C---:B------:R-:W-:Y:S01]  /*0eb0*/  ISETP.NE.AND P0, PT, R10.reuse, 0x1, PT ;  /* 0x000000010a00780c */ /* 0x040fe20003f05270 */
[----:B------:R-:W-:-:S05]  /*0ec0*/  VIADD R8, R10, 0x2 ;  /* 0x000000020a087836 */ /* 0x000fca0000000000 */
[----:B------:R-:W-:Y:S02]  /*0ed0*/  SEL R8, R8, 0x1, P0 ;  /* 0x0000000108087807 */ /* 0x000fe40000000000 */
[----:B---3--:R-:W-:-:S05]  /*0ee0*/  LEA R3, R3, R2, 0x18 ;  /* 0x0000000203037211 */ /* 0x008fca00078ec0ff */
[----:B------:R-:W-:-:S04]  /*0ef0*/  IMAD R2, R10, 0x8, R3 ;  /* 0x000000080a027824 */ /* 0x000fc800078e0203 */
[----:B------:R-:W2:Y:S02]  /*0f00*/  SYNCS.PHASECHK.TRANS64.TRYWAIT P1, [R2+URZ+0x50], R6 ;  /* 0x00005006020075a7 */ /* 0x000ea400080211ff */
[----:B--2---:R-:W-:Y:S05]  /*0f10*/  @!P1 BRA `(.L_x_11) ;  /* 0x00000038000c9947 */ /* 0x004fea0003800000 */
.L_x_61:
[----:B------:R-:W-:Y:S02]  /*0f20*/  ELECT P2, URZ, PT ;  /* 0x0000000000ff782f */ /* 0x000fe40003840000 */
[----:B------:R-:W-:Y:S01]  /*0f30*/  ISETP.NE.AND P0, PT, R8, 0x2, PT ;  /* 0x000000020800780c */ /* 0x000fe20003f05270 */
[----:B--2---:R-:W-:-:S03]  /*0f40*/  IMAD.MOV.U32 R7, RZ, RZ, RZ ;  /* 0x000000ffff077224 */ /* 0x004fc600078e00ff */
[----:B------:R-:W-:Y:S02]  /*0f50*/  ISETP.EQ.XOR P1, PT, R10, 0x1, !P0 ;  /* 0x000000010a00780c */ /* 0x000fe40004722a70 */
[----:B------:R-:W-:Y:S02]  /*0f60*/  SEL R8, R8, RZ, P0 ;  /* 0x000000ff08087207 */ /* 0x000fe40000000000 */
[----:B------:R-:W-:-:S03]  /*0f70*/  SEL R9, RZ, 0x1, !P1 ;  /* 0x00000001ff097807 */ /* 0x000fc60004800000 */
[--C-:B------:R-:W-:Y:S01]  /*0f80*/  IMAD R8, R8, 0x8, R3.reuse ;  /* 0x0000000808087824 */ /* 0x100fe200078e0203 */
[----:B------:R-:W-:Y:S01]  /*0f90*/  LOP3.LUT R9, R0, R9, RZ, 0x3c, !PT ;  /* 0x0000000900097212 */ /* 0x000fe200078e3cff */
[----:B------:R-:W-:Y:S02]  /*0fa0*/  @P2 IMAD R10, R10, 0x10, R3 ;  /* 0x000000100a0a2824 */ /* 0x000fe400078e0203 */
[----:B------:R-:W-:Y:S02]  /*0fb0*/  @P2 IMAD.MOV.U32 R6, RZ, RZ, -0x1 ;  /* 0xffffffffff062424 */ /* 0x000fe400078e00ff */
[----:B------:R-:W-:Y:S02]  /*0fc0*/  IMAD.MOV.U32 R3, RZ, RZ, 0x1 ;  /* 0x00000001ff037424 */ /* 0x000fe400078e00ff */
[----:B------:R-:W-:Y:S01]  /*0fd0*/  IMAD.U32 R12, R9, -0x80000000, RZ ;  /* 0x80000000090c7824 */ /* 0x000fe200078e00ff */
[----:B------:R2:W-:Y:S01]  /*0fe0*/  @P2 STS.128 [R10+0x2dc10], R4 ;  /* 0x02dc10040a002388 */ /* 0x0005e20000000c00 */
[----:B------:R3:W-:Y:S06]  /*0ff0*/  MEMBAR.ALL.CTA ;  /* 0x0000000000007992 */ /* 0x0007ec0000008000 */
[----:B---3--:R-:W3:Y:S02]  /*1000*/  FENCE.VIEW.ASYNC.S ;  /* 0x00000000000073c6 */ /* 0x008ee40000000000 */
[----:B---3--:R-:W-:Y:S06]  /*1010*/  BAR.SYNC.DEFER_BLOCKING 0x4, 0x20 ;  /* 0x0100800000007b1d */ /* 0x008fec0000010000 */
[----:B------:R2:W-:Y:S01]  /*1020*/  SYNCS.ARRIVE.TRANS64.ART0 RZ, [R2+URZ+0x40], R3 ;  /* 0x0000400302ff79a7 */ /* 0x0005e200085000ff */
[----:B------:R-:W3:Y:S02]  /*1030*/  SYNCS.PHASECHK.TRANS64.TRYWAIT P0, [R8+URZ+0x50], R12 ;  /* 0x0000500c080075a7 */ /* 0x000ee400080011ff */
[----:B--23--:R-:W-:Y:S05]  /*1040*/  @!P0 BRA `(.L_x_12) ;  /* 0x0000003400d88947 */ /* 0x00cfea0003800000 */
.L_x_4:
[----:B------:R-:W-:-:S13]  /*1050*/  ISETP.NE.AND P0, PT, R121, 0x5, PT ;  /* 0x000000057900780c */ /* 0x000fda0003f05270 */
[----:B------:R-:W-:Y:S05]  /*1060*/  @P0 BRA `(.L_x_13) ;  /* 0x0000000400e80947 */ /* 0x000fea0003800000 */
[----:B------:R-:W3:Y:S01]  /*1070*/  S2UR UR4, SR_CgaCtaId ;  /* 0x00000000000479c3 */ /* 0x000ee20000008800 */
[----:B------:R-:W-:Y:S02]  /*1080*/  UMOV UR6, 0x400 ;  /* 0x0000040000067882 */ /* 0x000fe40000000000 */
[----:B---3--:R-:W-:-:S09]  /*1090*/  ULEA UR6, UR4, UR6, 0x18 ;  /* 0x0000000604067291 */ /* 0x008fd2000f8ec0ff */
[----:B------:R-:W3:Y:S02]  /*10a0*/  SYNCS.PHASECHK.TRANS64.TRYWAIT P0, [UR6+0x40], RZ ;  /* 0x000040ffff0075a7 */ /* 0x000ee40008001106 */
[----:B---3--:R-:W-:Y:S05]  /*10b0*/  @!P0 BRA `(.L_x_14) ;  /* 0x0000003400d48947 */ /* 0x008fea0003800000 */
.L_x_64:
[----:B------:R-:W4:Y:S01]  /*10c0*/  LDS.128 R4, [UR6+0x2dc10] ;  /* 0x02dc1006ff047984 */ /* 0x000f220008000c00 */
[----:B---3--:R-:W-:Y:S01]  /*10d0*/  HFMA2 R0, -RZ, RZ, 0, 5.9604644775390625e-08 ;  /* 0x00000001ff007431 */ /* 0x008fe200000001ff */
[----:B------:R-:W-:Y:S01]  /*10e0*/  UMOV UR7, 0x1 ;  /* 0x0000000100077882 */ /* 0x000fe20000000000 */
[----:B------:R-:W-:Y:S01]  /*10f0*/  UMOV UR4, URZ ;  /* 0x000000ff00047c82 */ /* 0x000fe20008000000 */
[----:B------:R3:W-:Y:S06]  /*1100*/  MEMBAR.ALL.CTA ;  /* 0x0000000000007992 */ /* 0x0007ec0000008000 */
[----:B---3--:R-:W3:Y:S02]  /*1110*/  FENCE.VIEW.ASYNC.S ;  /* 0x00000000000073c6 */ /* 0x008ee40000000000 */
[----:B---3--:R3:W-:Y:S01]  /*1120*/  SYNCS.ARRIVE.TRANS64.ART0 RZ, [UR6+0x50], R0 ;  /* 0x00005000ffff79a7 */ /* 0x0087e20008500006 */
[----:B----4-:R-:W-:-:S13]  /*1130*/  ISETP.NE.AND P0, PT, R7, 0x1, PT ;  /* 0x000000010700780c */ /* 0x010fda0003f05270 */
[----:B---3--:R-:W-:Y:S05]  /*1140*/  @P0 BRA `(.L_x_15) ;  /* 0x0000000400700947 */ /* 0x008fea0003800000 */
[----:B------:R-:W3:Y:S01]  /*1150*/  LDCU.64 UR4, c[0x0][0x348] ;  /* 0x00006900ff0477ac */ /* 0x000ee20008000a00 */
[----:B------:R-:W-:Y:S01]  /*1160*/  R2UR UR12, R5 ;  /* 0x00000000050c72ca */ /* 0x000fe200000e0000 */
[----:B--2---:R-:W-:Y:S01]  /*1170*/  IMAD.MOV.U32 R8, RZ, RZ, 0x1 ;  /* 0x00000001ff087424 */ /* 0x004fe200078e00ff */
[----:B------:R-:W-:Y:S01]  /*1180*/  R2UR UR20, R4 ;  /* 0x00000000041472ca */ /* 0x000fe200000e0000 */
[----:B------:R-:W-:Y:S01]  /*1190*/  IMAD.MOV.U32 R2, RZ, RZ, RZ ;  /* 0x000000ffff027224 */ /* 0x000fe200078e00ff */
[----:B------:R-:W-:Y:S01]  /*11a0*/  R2UR UR28, R6 ;  /* 0x00000000061c72ca */ /* 0x000fe200000e0000 */
[----:B------:R-:W-:Y:S01]  /*11b0*/  UMOV UR7, 0x1 ;  /* 0x0000000100077882 */ /* 0x000fe20000000000 */
[----:B------:R-:W-:Y:S01]  /*11c0*/  UMOV UR18, URZ ;  /* 0x000000ff00127c82 */ /* 0x000fe20008000000 */
[----:B------:R-:W-:Y:S01]  /*11d0*/  UMOV UR10, URZ ;  /* 0x000000ff000a7c82 */ /* 0x000fe20008000000 */
[----:B---3--:R-:W-:Y:S02]  /*11e0*/  UIADD3 UR38, UP3, UPT, UR4, 0x40, URZ ;  /* 0x0000004004267890 */ /* 0x008fe4000ff7e0ff */
[----:B------:R-:W-:-:S02]  /*11f0*/  UIADD3 UR36, UP2, UPT, UR4, 0xc0, URZ ;  /* 0x000000c004247890 */ /* 0x000fc4000ff5e0ff */
[----:B------:R-:W-:Y:S02]  /*1200*/  UIADD3 UR30, UP1, UPT, UR4, 0x140, URZ ;  /* 0x00000140041e7890 */ /* 0x000fe4000ff3e0ff */
[----:B------:R-:W-:Y:S02]  /*1210*/  UIADD3 UR22, UP0, UPT, UR4, 0x1c0, URZ ;  /* 0x000001c004167890 */ /* 0x000fe4000ff1e0ff */
[----:B------:R-:W-:Y:S02]  /*1220*/  UIADD3.X UR39, UPT, UPT, URZ, UR5, URZ, UP3, !UPT ;  /* 0x00000005ff277290 */ /* 0x000fe40009ffe4ff */
[----:B------:R-:W-:Y:S02]  /*1230*/  UIADD3.X UR37, UPT, UPT, URZ, UR5, URZ, UP2, !UPT ;  /* 0x00000005ff257290 */ /* 0x000fe400097fe4ff */
[----:B------:R-:W-:Y:S02]  /*1240*/  UIADD3.X UR31, UPT, UPT, URZ, UR5, URZ, UP1, !UPT ;  /* 0x00000005ff1f7290 */ /* 0x000fe40008ffe4ff */
[----:B------:R-:W-:Y:S01]  /*1250*/  UIADD3.X UR23, UPT, UPT, URZ, UR5, URZ, UP0, !UPT ;  /* 0x00000005ff177290 */ /* 0x000fe200087fe4ff */
[----:B------:R-:W-:-:S11]  /*1260*/  UMOV UR4, URZ ;  /* 0x000000ff00047c82 */ /* 0x000fd60008000000 */
.L_x_20:
[----:B------:R-:W-:Y:S01]  /*1270*/  USHF.L.U32 UR5, UR7, 0x1f, URZ ;  /* 0x0000001f07057899 */ /* 0x000fe200080006ff */
[----:B------:R-:W-:Y:S01]  /*1280*/  HFMA2 R3, -RZ, RZ, 0, -128 ;  /* 0x0000d800ff037431 */ /* 0x000fe200000001ff */
[----:B------:R-:W-:Y:S02]  /*1290*/  ULEA UR8, UR4, UR6, 0x3 ;  /* 0x0000000604087291 */ /* 0x000fe4000f8e18ff */
[----:B------:R-:W-:Y:S02]  /*12a0*/  USHF.L.U32 UR27, UR12, 0x8, URZ ;  /* 0x000000080c1b7899 */ /* 0x000fe400080006ff */
[----:B------:R-:W-:Y:S01]  /*12b0*/  MOV R0, UR5 ;  /* 0x0000000500007c02 */ /* 0x000fe20008000f00 */
[----:B------:R-:W-:Y:S02]  /*12c0*/  USHF.L.U32 UR35, UR20, 0x7, URZ ;  /* 0x0000000714237899 */ /* 0x000fe400080006ff */
[----:B------:R-:W-:Y:S02]  /*12d0*/  UIADD3 UR12, UPT, UPT, UR12, UR12, URZ ;  /* 0x0000000c0c0c7290 */ /* 0x000fe4000fffe0ff */
[----:B--2---:R2:W3:Y:S01]  /*12e0*/  SYNCS.PHASECHK.TRANS64.TRYWAIT P2, [UR8+0x18], R0 ;  /* 0x00001800ff0075a7 */ /* 0x0044e20008041108 */
[----:B------:R-:W-:-:S09]  /*12f0*/  UMOV UR5, URZ ;  /* 0x000000ff00057c82 */ /* 0x000fd20008000000 */
.L_x_18:
[----:B----4-:R-:W-:Y:S02]  /*1300*/  USHF.L.U32 UR9, UR4, 0xf, URZ ;  /* 0x0000000f04097899 */ /* 0x010fe400080006ff */
[----:B------:R-:W-:Y:S02]  /*1310*/  ULEA UR13, UR4, UR6, 0xc ;  /* 0x00000006040d7291 */ /* 0x000fe4000f8e60ff */
[----:B------:R-:W-:Y:S02]  /*1320*/  USHF.L.U32 UR34, UR5, 0x8, URZ ;  /* 0x0000000805227899 */ /* 0x000fe400080006ff */
[----:B------:R-:W-:Y:S02]  /*1330*/  ULEA UR33, UR4, UR6, 0x3 ;  /* 0x0000000604217291 */ /* 0x000fe4000f8e18ff */
[----:B------:R-:W-:Y:S02]  /*1340*/  USHF.L.U32 UR8, UR4, 0x10, URZ ;  /* 0x0000001004087899 */ /* 0x000fe400080006ff */
[----:B------:R-:W-:-:S02]  /*1350*/  ULEA UR16, UR4, UR6, 0xb ;  /* 0x0000000604107291 */ /* 0x000fc4000f8e58ff */
[----:B------:R-:W-:Y:S02]  /*1360*/  UIADD3 UR11, UPT, UPT, UR4, 0x1, URZ ;  /* 0x00000001040b7890 */ /* 0x000fe4000fffe0ff */
[----:B------:R-:W-:Y:S02]  /*1370*/  ULEA.HI.SX32 UR24, UR8, UR6, 0x1f ;  /* 0x0000000608187291 */ /* 0x000fe4000f8ffaff */
[----:B------:R-:W-:Y:S02]  /*1380*/  ULEA.HI.SX32 UR32, UR9, UR6, 0x1f ;  /* 0x0000000609207291 */ /* 0x000fe4000f8ffaff */
[----:B------:R-:W-:Y:S02]  /*1390*/  UIADD3 UR8, UPT, UPT, UR13, 0x2ac00, URZ ;  /* 0x0002ac000d087890 */ /* 0x000fe4000fffe0ff */
[----:B------:R-:W-:Y:S02]  /*13a0*/  UISETP.GT.U32.AND UP0, UPT, UR5, 0xe, UPT ;  /* 0x0000000e0500788c */ /* 0x000fe4000bf04070 */
[----:B------:R-:W-:-:S02]  /*13b0*/  USHF.L.U32 UR19, UR5, 0x2, URZ ;  /* 0x0000000205137899 */ /* 0x000fc400080006ff */
[----:B------:R-:W-:Y:S02]  /*13c0*/  UIADD3 UR16, UPT, UPT, UR16, 0x29400, URZ ;  /* 0x0002940010107890 */ /* 0x000fe4000fffe0ff */
[----:B------:R-:W-:Y:S01]  /*13d0*/  UISETP.NE.AND UP1, UPT, UR11, 0x3, UPT ;  /* 0x000000030b00788c */ /* 0x000fe2000bf25270 */
[----:B------:R-:W-:Y:S01]  /*13e0*/  UMOV UR13, UR28 ;  /* 0x0000001c000d7c82 */ /* 0x000fe20008000000 */
[----:B------:R-:W-:Y:S01]  /*13f0*/  UMOV UR25, UR33 ;  /* 0x0000002100197c82 */ /* 0x000fe20008000000 */
[----:B------:R-:W-:Y:S01]  /*1400*/  UMOV UR26, UR34 ;  /* 0x00000022001a7c82 */ /* 0x000fe20008000000 */
[----:B------:R-:W-:Y:S01]  /*1410*/  UMOV UR17, UR33 ;  /* 0x0000002100117c82 */ /* 0x000fe20008000000 */
[----:B------:R-:W-:Y:S01]  /*1420*/  UMOV UR9, UR33 ;  /* 0x0000002100097c82 */ /* 0x000fe20008000000 */
[----:B--23--:R-:W-:Y:S05]  /*1430*/  @P2 BRA `(.L_x_16) ;  /* 0x0000000000102947 */ /* 0x00cfea0003800000 */
[----:B------:R-:W-:-:S06]  /*1440*/  USHF.L.U32 UR4, UR7, 0x1f, URZ ;  /* 0x0000001f07047899 */ /* 0x000fcc00080006ff */
[----:B--2---:R-:W-:-:S04]  /*1450*/  MOV R0, UR4 ;  /* 0x0000000400007c02 */ /* 0x004fc80008000f00 */
[----:B------:R-:W2:Y:S02]  /*1460*/  SYNCS.PHASECHK.TRANS64.TRYWAIT P0, [UR33+0x18], R0 ;  /* 0x00001800ff0075a7 */ /* 0x000ea40008001121 */
[----:B--2---:R-:W-:Y:S05]  /*1470*/  @!P0 BRA `(.L_x_17) ;  /* 0x0000003000fc8947 */ /* 0x004fea0003800000 */
.L_x_16:
[----:B------:R-:W-:Y:S02]  /*1480*/  ELECT P1, URZ, PT ;  /* 0x0000000000ff782f */ /* 0x000fe40003820000 */
[----:B------:R-:W-:Y:S01]  /*1490*/  PLOP3.LUT P0, PT, PT, PT, UP0, 0x80, 0x8 ;  /* 0x000000000008781c */ /* 0x000fe20003f0f008 */
[----:B------:R-:W-:Y:S01]  /*14a0*/  USEL UR14, URZ, 0x1, UP1 ;  /* 0x00000001ff0e7887 */ /* 0x000fe20008800000 */
[----:B------:R-:W-:Y:S01]  /*14b0*/  PLOP3.LUT P2, PT, PT, PT, PT, 0x80, 0x8 ;  /* 0x000000000008781c */ /* 0x000fe20003f4f070 */
[----:B------:R-:W-:Y:S02]  /*14c0*/  USEL UR4, UR11, URZ, UP1 ;  /* 0x000000ff0b047287 */ /* 0x000fe40008800000 */
[----:B------:R-:W-:Y:S02]  /*14d0*/  ULOP3.LUT UR7, UR7, UR14, URZ, 0x3c, !UPT ;  /* 0x0000000e07077292 */ /* 0x000fe4000f8e3cff */
[----:B------:R-:W-:Y:S02]  /*14e0*/  UIADD3 UR32, UPT, UPT, UR32, 0x5400, URZ ;  /* 0x0000540020207890 */ /* 0x000fe4000fffe0ff */
[----:B------:R-:W-:-:S02]  /*14f0*/  UIADD3 UR24, UPT, UPT, UR24, 0x11400, URZ ;  /* 0x0001140018187890 */ /* 0x000fc4000fffe0ff */
[----:B------:R-:W-:Y:S01]  /*1500*/  @!UP0 USHF.L.U32 UR14, UR7, 0x1f, URZ ;  /* 0x0000001f070e8899 */ /* 0x000fe200080006ff */
[----:B------:R4:W-:Y:S01]  /*1510*/  @P1 SYNCS.ARRIVE.TRANS64 RZ, [UR33], R3 ;  /* 0x00000003ffff19a7 */ /* 0x0009e20008000021 */
[----:B------:R-:W-:Y:S01]  /*1520*/  @!UP0 ULEA UR15, UR4, UR6, 0x3 ;  /* 0x00000006040f8291 */ /* 0x000fe2000f8e18ff */
[----:B------:R-:W-:Y:S02]  /*1530*/  UMOV UR11, UR19 ;  /* 0x00000013000b7c82 */ /* 0x000fe40008000000 */
[----:B------:R4:W-:Y:S01]  /*1540*/  UTMALDG.2D [UR32], [UR38], desc[URZ] ;  /* 0x0000ff20260075b4 */ /* 0x0009e20008009000 */
[----:B--2---:R-:W-:Y:S01]  /*1550*/  IMAD.U32 R0, RZ, RZ, UR14 ;  /* 0x0000000eff007e24 */ /* 0x004fe2000f8e00ff */
[----:B------:R-:W-:-:S04]  /*1560*/  UIADD3 UR5, UPT, UPT, UR5, 0x1, URZ ;  /* 0x0000000105057890 */ /* 0x000fc8000fffe0ff */
[----:B------:R-:W-:Y:S01]  /*1570*/  UISETP.NE.AND UP0, UPT, UR5, 0x10, UPT ;  /* 0x000000100500788c */ /* 0x000fe2000bf05270 */
[----:B------:R4:W-:Y:S01]  /*1580*/  UTMALDG.3D [UR24], [UR36], desc[URZ] ;  /* 0x0000ff18240075b4 */ /* 0x0009e20008011000 */
[----:B------:R4:W-:Y:S01]  /*1590*/  UTMALDG.3D [UR16], [UR30], desc[URZ] ;  /* 0x0000ff101e0075b4 */ /* 0x0009e20008011000 */
[----:B------:R4:W-:Y:S01]  /*15a0*/  UTMALDG.4D [UR8], [UR22], desc[URZ] ;  /* 0x0000ff08160075b4 */ /* 0x0009e20008019000 */
[----:B------:R4:W2:Y:S05]  /*15b0*/  @!P0 SYNCS.PHASECHK.TRANS64.TRYWAIT P2, [UR15+0x18], R0 ;  /* 0x00001800ff0085a7 */ /* 0x0008aa000804110f */
[----:B------:R-:W-:Y:S05]  /*15c0*/  BRA.U UP0, `(.L_x_18) ;  /* 0xfffffffd004c7547 */ /* 0x000fea000b83ffff */
[----:B----4-:R-:W-:Y:S02]  /*15d0*/  LEA R3, R8, UR6, 0x3 ;  /* 0x0000000608037c11 */ /* 0x010fe4000f8e18ff */
[----:B------:R-:W-:-:S04]  /*15e0*/  SHF.L.U32 R4, R2, 0x1f, RZ ;  /* 0x0000001f02047819 */ /* 0x000fc800000006ff */
[----:B------:R-:W3:Y:S02]  /*15f0*/  SYNCS.PHASECHK.TRANS64.TRYWAIT P0, [R3+URZ+0x40], R4 ;  /* 0x00004004030075a7 */ /* 0x000ee400080011ff */
[----:B---3--:R-:W-:Y:S05]  /*1600*/  @!P0 BRA `(.L_x_19) ;  /* 0x0000003000b88947 */ /* 0x008fea0003800000 */
.L_x_67:
[C---:B------:R-:W-:Y:S01]  /*1610*/  LEA R4, R8.reuse, UR6, 0x4 ;  /* 0x0000000608047c11 */ /* 0x040fe2000f8e20ff */
[----:B------:R-:W-:Y:S02]  /*1620*/  VIADD R8, R8, 0x1 ;  /* 0x0000000108087836 */ /* 0x000fe40000000000 */
[----:B------:R-:W-:-:S03]  /*1630*/  IMAD.MOV.U32 R0, RZ, RZ, 0x1 ;  /* 0x00000001ff007424 */ /* 0x000fc600078e00ff */
[----:B---3--:R-:W3:Y:S01]  /*1640*/  LDS.128 R4, [R4+0x2dc10] ;  /* 0x02dc100004047984 */ /* 0x008ee20000000c00 */
[C---:B------:R-:W-:Y:S01]  /*1650*/  ISETP.NE.AND P1, PT, R8.reuse, 0x2, PT ;  /* 0x000000020800780c */ /* 0x040fe20003f25270 */
[----:B------:R4:W-:Y:S06]  /*1660*/  MEMBAR.ALL.CTA ;  /* 0x0000000000007992 */ /* 0x0009ec0000008000 */
[----:B----4-:R-:W4:Y:S01]  /*1670*/  FENCE.VIEW.ASYNC.S ;  /* 0x00000000000073c6 */ /* 0x010f220000000000 */
[----:B------:R-:W-:Y:S01]  /*1680*/  SEL R8, R8, RZ, P1 ;  /* 0x000000ff08087207 */ /* 0x000fe20000800000 */
[----:B----4-:R4:W-:Y:S01]  /*1690*/  SYNCS.ARRIVE.TRANS64.ART0 RZ, [R3+URZ+0x50], R0 ;  /* 0x0000500003ff79a7 */ /* 0x0109e200085000ff */
[----:B---3--:R-:W-:-:S02]  /*16a0*/  ISETP.NE.AND P0, PT, R7, 0x1, PT ;  /* 0x000000010700780c */ /* 0x008fc40003f05270 */
[----:B------:R-:W-:Y:S02]  /*16b0*/  R2UR UR12, R5 ;  /* 0x00000000050c72ca */ /* 0x000fe400000e0000 */
[----:B------:R-:W-:Y:S02]  /*16c0*/  R2UR UR20, R4 ;  /* 0x00000000041472ca */ /* 0x000fe400000e0000 */
[----:B------:R-:W-:Y:S02]  /*16d0*/  R2UR UR28, R6 ;  /* 0x00000000061c72ca */ /* 0x000fe400000e0000 */
[----:B----4-:R-:W-:-:S04]  /*16e0*/  SEL R3, RZ, 0x1, P1 ;  /* 0x00000001ff037807 */ /* 0x010fc80000800000 */
[----:B------:R-:W-:Y:S01]  /*16f0*/  LOP3.LUT R2, R2, R3, RZ, 0x3c, !PT ;  /* 0x0000000302027212 */ /* 0x000fe200078e3cff */
[----:B------:R-:W-:Y:S08]  /*1700*/  @!P0 BRA `(.L_x_20) ;  /* 0xfffffff800d88947 */ /* 0x000ff0000383ffff */
.L_x_15:
[----:B------:R-:W-:Y:S02]  /*1710*/  UISETP.NE.AND UP0, UPT, UR4, 0x2, UPT ;  /* 0x000000020400788c */ /* 0x000fe4000bf05270 */
[----:B------:R-:W-:-:S04]  /*1720*/  UIADD3 UR5, UPT, UPT, UR4, 0x2, URZ ;  /* 0x0000000204057890 */ /* 0x000fc8000fffe0ff */
[----:B------:R-:W-:-:S04]  /*1730*/  USEL UR5, UR5, 0x1, UP0 ;  /* 0x0000000105057887 */ /* 0x000fc80008000000 */
[----:B------:R-:W-:-:S04]  /*1740*/  UISETP.NE.AND UP0, UPT, UR5, 0x3, UPT ;  /* 0x000000030500788c */ /* 0x000fc8000bf05270 */
[----:B------:R-:W-:-:S04]  /*1750*/  UISETP.EQ.XOR UP1, UPT, UR4, 0x2, !UP0 ;  /* 0x000000020400788c */ /* 0x000fc8000c722a70 */
[----:B------:R-:W-:-:S04]  /*1760*/  USEL UR4, URZ, 0x1, !UP1 ;  /* 0x00000001ff047887 */ /* 0x000fc8000c800000 */
[----:B------:R-:W-:Y:S02]  /*1770*/  ULOP3.LUT UR7, UR7, UR4, URZ, 0x3c, !UPT ;  /* 0x0000000407077292 */ /* 0x000fe4000f8e3cff */
[----:B------:R-:W-:Y:S02]  /*1780*/  USEL UR4, UR5, URZ, UP0 ;  /* 0x000000ff05047287 */ /* 0x000fe40008000000 */
[----:B------:R-:W-:Y:S02]  /*1790*/  USHF.L.U32 UR7, UR7, 0x1f, URZ ;  /* 0x0000001f07077899 */ /* 0x000fe400080006ff */
[----:B------:R-:W-:-:S04]  /*17a0*/  ULEA UR4, UR4, UR6, 0x3 ;  /* 0x0000000604047291 */ /* 0x000fc8000f8e18ff */
[----:B------:R-:W-:-:S05]  /*17b0*/  MOV R0, UR7 ;  /* 0x0000000700007c02 */ /* 0x000fca0008000f00 */
[----:B------:R-:W3:Y:S02]  /*17c0*/  SYNCS.PHASECHK.TRANS64.TRYWAIT P0, [UR4+0x18], R0 ;  /* 0x00001800ff0075a7 */ /* 0x000ee40008001104 */
[----:B---3--:R-:W-:Y:S05]  /*17d0*/  @!P0 BRA `(.L_x_21) ;  /* 0x00000030005c8947 */ /* 0x008fea0003800000 */
.L_x_69:
[----:B------:R-:W-:-:S13]  /*17e0*/  ELECT P0, URZ, PT ;  /* 0x0000000000ff782f */ /* 0x000fda0003800000 */
[----:B---3--:R-:W-:-:S04]  /*17f0*/  @P0 MOV R0, 0xd800 ;  /* 0x0000d80000000802 */ /* 0x008fc80000000f00 */
[----:B------:R3:W-:Y:S03]  /*1800*/  @P0 SYNCS.ARRIVE.TRANS64 RZ, [UR4], R0 ;  /* 0x00000000ffff09a7 */ /* 0x0007e60008000004 */
.L_x_13:
[----:B------:R-:W-:-:S13]  /*1810*/  ISETP.NE.AND P0, PT, R121, 0x4, PT ;  /* 0x000000047900780c */ /* 0x000fda0003f05270 */
[----:B------:R-:W-:Y:S05]  /*1820*/  @P0 BRA `(.L_x_22) ;  /* 0x0000000c001c0947 */ /* 0x000fea0003800000 */
[----:B------:R-:W4:Y:S08]  /*1830*/  S2UR UR4, SR_CgaCtaId ;  /* 0x00000000000479c3 */ /* 0x000f300000008800 */
[----:B------:R-:W-:Y:S06]  /*1840*/  BAR.SYNC.DEFER_BLOCKING 0x3, 0xa0 ;  /* 0x00c2800000007b1d */ /* 0x000fec0000010000 */
[----:B------:R-:W-:-:S02]  /*1850*/  UMOV UR50, 0x400 ;  /* 0x0000040000327882 */ /* 0x000fc40000000000 */
[----:B----4-:R-:W-:-:S09]  /*1860*/  ULEA UR50, UR4, UR50, 0x18 ;  /* 0x0000003204327291 */ /* 0x010fd2000f8ec0ff */
[----:B---3--:R-:W3:Y:S01]  /*1870*/  LDS R0, [UR50+0x68] ;  /* 0x00006832ff007984 */ /* 0x008ee20008000800 */
[----:B------:R-:W4:Y:S02]  /*1880*/  SYNCS.PHASECHK.TRANS64.TRYWAIT P0, [UR50+0x40], RZ ;  /* 0x000040ffff0075a7 */ /* 0x000f240008001132 */
[----:B---34-:R-:W-:Y:S05]  /*1890*/  @!P0 BRA `(.L_x_23) ;  /* 0x00000030004c8947 */ /* 0x018fea0003800000 */
.L_x_71:
[----:B------:R-:W4:Y:S01]  /*18a0*/  LDS R3, [UR50+0x2dc1c] ;  /* 0x02dc1c32ff037984 */ /* 0x000f220008000800 */
[----:B---3--:R-:W-:Y:S01]  /*18b0*/  IMAD.MOV.U32 R2, RZ, RZ, 0x1 ;  /* 0x00000001ff027424 */ /* 0x008fe200078e00ff */
[----:B------:R-:W-:Y:S01]  /*18c0*/  R2UR UR5, R0 ;  /* 0x00000000000572ca */ /* 0x000fe200000e0000 */
[----:B------:R-:W-:Y:S01]  /*18d0*/  UMOV UR73, 0x1 ;  /* 0x0000000100497882 */ /* 0x000fe20000000000 */
[----:B------:R3:W-:Y:S06]  /*18e0*/  MEMBAR.ALL.CTA ;  /* 0x0000000000007992 */ /* 0x0007ec0000008000 */
[----:B---3--:R-:W3:Y:S02]  /*18f0*/  FENCE.VIEW.ASYNC.S ;  /* 0x00000000000073c6 */ /* 0x008ee40000000000 */
[----:B---3--:R3:W-:Y:S01]  /*1900*/  SYNCS.ARRIVE.TRANS64.ART0 RZ, [UR50+0x50], R2 ;  /* 0x00005002ffff79a7 */ /* 0x0087e20008500032 */
[----:B----4-:R-:W-:-:S13]  /*1910*/  ISETP.NE.AND P0, PT, R3, 0x1, PT ;  /* 0x000000010300780c */ /* 0x010fda0003f05270 */
[----:B---3--:R-:W-:Y:S05]  /*1920*/  @P0 BRA `(.L_x_24) ;  /* 0x0000000800bc0947 */ /* 0x008fea0003800000 */
[----:B------:R-:W-:Y:S01]  /*1930*/  UIADD3 UR8, UPT, UPT, UR50, 0x2ac00, URZ ;  /* 0x0002ac0032087890 */ /* 0x000fe2000fffe0ff */
[----:B------:R-:W-:Y:S01]  /*1940*/  HFMA2 R5, -RZ, RZ, 0, 5.9604644775390625e-08 ;  /* 0x00000001ff057431 */ /* 0x000fe200000001ff */
[----:B------:R-:W-:Y:S01]  /*1950*/  UIADD3 UR7, UPT, UPT, UR50, 0x29400, URZ ;  /* 0x0002940032077890 */ /* 0x000fe2000fffe0ff */
[----:B------:R-:W-:Y:S01]  /*1960*/  MOV R4, RZ ;  /* 0x000000ff00047202 */ /* 0x000fe20000000f00 */
[----:B------:R-:W-:Y:S02]  /*1970*/  UIADD3 UR4, UPT, UPT, UR50, 0x11400, URZ ;  /* 0x0001140032047890 */ /* 0x000fe4000fffe0ff */
[----:B------:R-:W-:Y:S02]  /*1980*/  UIADD3 UR68, UPT, UPT, UR5, 0x1d0, URZ ;  /* 0x000001d005447890 */ /* 0x000fe4000fffe0ff */
[----:B------:R-:W-:Y:S02]  /*1990*/  UIADD3 UR66, UPT, UPT, UR5, 0x1d4, URZ ;  /* 0x000001d405427890 */ /* 0x000fe4000fffe0ff */
[----:B------:R-:W-:-:S02]  /*19a0*/  UIADD3 UR62, UPT, UPT, UR5, 0x1dc, URZ ;  /* 0x000001dc053e7890 */ /* 0x000fc4000fffe0ff */
[----:B------:R-:W-:Y:S02]  /*19b0*/  UIADD3 UR6, UPT, UPT, UR50, 0x5400, URZ ;  /* 0x0000540032067890 */ /* 0x000fe4000fffe0ff */
[----:B------:R-:W-:Y:S02]  /*19c0*/  UIADD3 UR64, UPT, UPT, UR5, 0x1d8, URZ ;  /* 0x000001d805407890 */ /* 0x000fe4000fffe0ff */
[----:B------:R-:W-:Y:S02]  /*19d0*/  USHF.R.U32.HI UR12, URZ, 0x4, UR8 ;  /* 0x00000004ff0c7899 */ /* 0x000fe40008011608 */
[----:B------:R-:W-:Y:S02]  /*19e0*/  USHF.R.U32.HI UR11, URZ, 0x4, UR7 ;  /* 0x00000004ff0b7899 */ /* 0x000fe40008011607 */
[----:B------:R-:W-:Y:S02]  /*19f0*/  USHF.R.U32.HI UR9, URZ, 0x4, UR4 ;  /* 0x00000004ff097899 */ /* 0x000fe40008011604 */
[----:B------:R-:W-:-:S02]  /*1a00*/  UIADD3 UR69, UPT, UPT, UR5, 0x1e0, URZ ;  /* 0x000001e005457890 */ /* 0x000fc4000fffe0ff */
[----:B------:R-:W-:Y:S02]  /*1a10*/  UIADD3 UR67, UPT, UPT, UR5, 0x1e8, URZ ;  /* 0x000001e805437890 */ /* 0x000fe4000fffe0ff */
[----:B------:R-:W-:Y:S02]  /*1a20*/  UIADD3 UR63, UPT, UPT, UR5, 0x1f8, URZ ;  /* 0x000001f8053f7890 */ /* 0x000fe4000fffe0ff */
[----:B------:R-:W-:Y:S02]  /*1a30*/  USHF.R.U32.HI UR8, URZ, 0x1, UR68 ;  /* 0x00000001ff087899 */ /* 0x000fe40008011644 */
[----:B------:R-:W-:Y:S02]  /*1a40*/  USHF.R.U32.HI UR7, URZ, 0x1, UR66 ;  /* 0x00000001ff077899 */ /* 0x000fe40008011642 */
[----:B------:R-:W-:Y:S02]  /*1a50*/  USHF.R.U32.HI UR4, URZ, 0x1, UR62 ;  /* 0x00000001ff047899 */ /* 0x000fe4000801163e */
[----:B------:R-:W-:Y:S01]  /*1a60*/  USHF.R.U32.HI UR10, URZ, 0x4, UR6 ;  /* 0x00000004ff0a7899 */ /* 0x000fe20008011606 */
[----:B------:R-:W-:Y:S01]  /*1a70*/  UMOV UR54, 0x8c02480 ;  /* 0x08c0248000367882 */ /* 0x000fe20000000000 */
[----:B------:R-:W-:-:S02]  /*1a80*/  UIADD3 UR65, UPT, UPT, UR5, 0x1f0, URZ ;  /* 0x000001f005417890 */ /* 0x000fc4000fffe0ff */
[----:B------:R-:W-:Y:S02]  /*1a90*/  USHF.R.U32.HI UR6, URZ, 0x1, UR64 ;  /* 0x00000001ff067899 */ /* 0x000fe40008011640 */
[----:B------:R-:W-:Y:S02]  /*1aa0*/  USEL UR13, URZ, 0x4000, UP6 ;  /* 0x00004000ff0d7887 */ /* 0x000fe4000b000000 */
[----:B------:R-:W-:Y:S02]  /*1ab0*/  USHF.R.U32.HI UR60, URZ, 0x1a, UR69 ;  /* 0x0000001aff3c7899 */ /* 0x000fe40008011645 */
[----:B------:R-:W-:Y:S02]  /*1ac0*/  USHF.R.U32.HI UR58, URZ, 0x1a, UR67 ;  /* 0x0000001aff3a7899 */ /* 0x000fe40008011643 */
[----:B------:R-:W-:Y:S02]  /*1ad0*/  USHF.R.U32.HI UR15, URZ, 0x1a, UR63 ;  /* 0x0000001aff0f7899 */ /* 0x000fe4000801163f */
[----:B------:R-:W-:-:S02]  /*1ae0*/  USEL UR54, UR54, 0x8c00480, !UP5 ;  /* 0x08c0048036367887 */ /* 0x000fc4000e800000 */
[----:B------:R-:W-:Y:S02]  /*1af0*/  ULOP3.LUT UR8, UR8, 0x60000000, URZ, 0xc0, !UPT ;  /* 0x6000000008087892 */ /* 0x000fe4000f8ec0ff */
[----:B------:R-:W-:Y:S02]  /*1b00*/  ULOP3.LUT UR7, UR7, 0x60000000, URZ, 0xc0, !UPT ;  /* 0x6000000007077892 */ /* 0x000fe4000f8ec0ff */
[----:B------:R-:W-:Y:S02]  /*1b10*/  ULOP3.LUT UR4, UR4, 0x60000000, URZ, 0xc0, !UPT ;  /* 0x6000000004047892 */ /* 0x000fe4000f8ec0ff */
[----:B------:R-:W-:Y:S02]  /*1b20*/  USHF.R.U32.HI UR14, URZ, 0x1a, UR65 ;  /* 0x0000001aff0e7899 */ /* 0x000fe40008011641 */
[----:B------:R-:W-:Y:S02]  /*1b30*/  ULOP3.LUT UR6, UR6, 0x60000000, URZ, 0xc0, !UPT ;  /* 0x6000000006067892 */ /* 0x000fe4000f8ec0ff */
[----:B------:R-:W-:-:S02]  /*1b40*/  UIADD3 UR54, UPT, UPT, UR13, UR54, URZ ;  /* 0x000000360d367290 */ /* 0x000fc4000fffe0ff */
[----:B------:R-:W-:Y:S02]  /*1b50*/  ULOP3.LUT UR60, UR8, 0x30, UR60, 0xf8, !UPT ;  /* 0x00000030083c7892 */ /* 0x000fe4000f8ef83c */
[----:B------:R-:W-:Y:S02]  /*1b60*/  ULOP3.LUT UR58, UR7, 0x30, UR58, 0xf8, !UPT ;  /* 0x00000030073a7892 */ /* 0x000fe4000f8ef83a */
[----:B------:R-:W-:Y:S02]  /*1b70*/  ULOP3.LUT UR4, UR4, 0x30, UR15, 0xf8, !UPT ;  /* 0x0000003004047892 */ /* 0x000fe4000f8ef80f */
[----:B------:R-:W-:Y:S02]  /*1b80*/  ULOP3.LUT UR6, UR6, 0x30, UR14, 0xf8, !UPT ;  /* 0x0000003006067892 */ /* 0x000fe4000f8ef80e */
[----:B------:R-:W-:Y:S02]  /*1b90*/  ULOP3.LUT UR12, UR12, 0x3fc0, URZ, 0xc0, !UPT ;  /* 0x00003fc00c0c7892 */ /* 0x000fe4000f8ec0ff */
[----:B------:R-:W-:-:S02]  /*1ba0*/  ULOP3.LUT UR11, UR11, 0x3fc0, URZ, 0xc0, !UPT ;  /* 0x00003fc00b0b7892 */ /* 0x000fc4000f8ec0ff */
[----:B------:R-:W-:Y:S02]  /*1bb0*/  ULOP3.LUT UR10, UR10, 0x3fc0, URZ, 0xc0, !UPT ;  /* 0x00003fc00a0a7892 */ /* 0x000fe4000f8ec0ff */
[----:B------:R-:W-:Y:S02]  /*1bc0*/  ULOP3.LUT UR9, UR9, 0x3fc0, URZ, 0xc0, !UPT ;  /* 0x00003fc009097892 */ /* 0x000fe4000f8ec0ff */
[----:B------:R-:W-:Y:S02]  /*1bd0*/  ULOP3.LUT UR61, UR60, UR54, URZ, 0xfc, !UPT ;  /* 0x000000363c3d7292 */ /* 0x000fe4000f8efcff */
[----:B------:R-:W-:Y:S02]  /*1be0*/  ULOP3.LUT UR59, UR58, UR54, URZ, 0xfc, !UPT ;  /* 0x000000363a3b7292 */ /* 0x000fe4000f8efcff */
[----:B------:R-:W-:Y:S02]  /*1bf0*/  ULOP3.LUT UR57, UR6, UR54, URZ, 0xfc, !UPT ;  /* 0x0000003606397292 */ /* 0x000fe4000f8efcff */
[----:B------:R-:W-:-:S02]  /*1c00*/  ULOP3.LUT UR55, UR4, UR54, URZ, 0xfc, !UPT ;  /* 0x0000003604377292 */ /* 0x000fc4000f8efcff */
[----:B------:R-:W-:Y:S02]  /*1c10*/  UIADD3 UR74, UPT, UPT, UR50, 0x30, URZ ;  /* 0x00000030324a7890 */ /* 0x000fe4000fffe0ff */
[----:B------:R-:W-:Y:S02]  /*1c20*/  ULOP3.LUT UR53, UR12, 0x10000, URZ, 0xfc, !UPT ;  /* 0x000100000c357892 */ /* 0x000fe4000f8efcff */
[----:B------:R-:W-:Y:S02]  /*1c30*/  ULOP3.LUT UR70, UR11, 0x10000, URZ, 0xfc, !UPT ;  /* 0x000100000b467892 */ /* 0x000fe4000f8efcff */
[----:B------:R-:W-:Y:S02]  /*1c40*/  ULOP3.LUT UR71, UR10, 0x10000, URZ, 0xfc, !UPT ;  /* 0x000100000a477892 */ /* 0x000fe4000f8efcff */
[----:B------:R-:W-:Y:S01]  /*1c50*/  ULOP3.LUT UR72, UR9, 0x10000, URZ, 0xfc, !UPT ;  /* 0x0001000009487892 */ /* 0x000fe2000f8efcff */
[----:B------:R-:W-:Y:S01]  /*1c60*/  UMOV UR4, 0x1 ;  /* 0x0000000100047882 */ /* 0x000fe20000000000 */
[----:B------:R-:W-:Y:S01]  /*1c70*/  UMOV UR15, URZ ;  /* 0x000000ff000f7c82 */ /* 0x000fe20008000000 */
[----:B------:R-:W-:Y:S01]  /*1c80*/  UMOV UR14, URZ ;  /* 0x000000ff000e7c82 */ /* 0x000fe20008000000 */
[----:B------:R-:W-:Y:S01]  /*1c90*/  UMOV UR60, URZ ;  /* 0x000000ff003c7c82 */ /* 0x000fe20008000000 */
[----:B------:R-:W-:Y:S01]  /*1ca0*/  UMOV UR58, URZ ;  /* 0x000000ff003a7c82 */ /* 0x000fe20008000000 */
[----:B------:R-:W-:Y:S01]  /*1cb0*/  UMOV UR56, URZ ;  /* 0x000000ff00387c82 */ /* 0x000fe20008000000 */
[----:B------:R-:W-:-:S05]  /*1cc0*/  UMOV UR54, URZ ;  /* 0x000000ff00367c82 */ /* 0x000fca0008000000 */
.L_x_31:
[----:B------:R-:W-:Y:S02]  /*1cd0*/  USHF.L.U32 UR7, UR15, 0x1f, URZ ;  /* 0x0000001f0f077899 */ /* 0x000fe400080006ff */
[----:B------:R-:W-:Y:S02]  /*1ce0*/  ULEA UR8, UR14, UR50, 0x3 ;  /* 0x000000320e087291 */ /* 0x000fe4000f8e18ff */
[----:B------:R-:W-:Y:S02]  /*1cf0*/  USHF.L.U32 UR6, UR4, 0x1f, URZ ;  /* 0x0000001f04067899 */ /* 0x000fe400080006ff */
[----:B----4-:R-:W-:Y:S01]  /*1d00*/  MOV R2, UR7 ;  /* 0x0000000700027c02 */ /* 0x010fe20008000f00 */
[----:B------:R-:W-:Y:S02]  /*1d10*/  ULOP3.LUT UR73, UR4, 0x1, URZ, 0x3c, !UPT ;  /* 0x0000000104497892 */ /* 0x000fe4000f8e3cff */
[----:B------:R-:W-:Y:S01]  /*1d20*/  UPLOP3.LUT UP2, UPT, UPT, UPT, UPT, 0x40, 0x4 ;  /* 0x000000000004789c */ /* 0x000fe20003f4e870 */
[----:B------:R-:W-:Y:S01]  /*1d30*/  MOV R0, UR6 ;  /* 0x0000000600007c02 */ /* 0x000fe20008000f00 */
[----:B------:R3:W4:Y:S01]  /*1d40*/  SYNCS.PHASECHK.TRANS64.TRYWAIT P1, [UR8], R2 ;  /* 0x00000002ff0075a7 */ /* 0x0007220008021108 */
[----:B------:R-:W-:-:S02]  /*1d50*/  UIMAD UR43, UR73, 0xd0, UR5 ;  /* 0x000000d0492b78a4 */ /* 0x000fc4000f8e0205 */
[----:B------:R-:W5:Y:S02]  /*1d60*/  SYNCS.PHASECHK.TRANS64.TRYWAIT P0, [UR50+0x38], R0 ;  /* 0x00003800ff0075a7 */ /* 0x000f640008001132 */
[----:B---345:R-:W-:Y:S08]  /*1d70*/  @P0 BRA `(.L_x_25) ;  /* 0x0000000000080947 */ /* 0x038ff00003800000 */
[----:B------:R-:W3:Y:S02]  /*1d80*/  SYNCS.PHASECHK.TRANS64.TRYWAIT P0, [UR50+0x38], R0 ;  /* 0x00003800ff0075a7 */ /* 0x000ee40008001132 */
[----:B---3--:R-:W-:Y:S05]  /*1d90*/  @!P0 BRA `(.L_x_26) ;  /* 0x0000002c00248947 */ /* 0x008fea0003800000 */
.L_x_25:
[----:B------:R-:W-:-:S05]  /*1da0*/  UMOV UR4, URZ ;  /* 0x000000ff00047c82 */ /* 0x000fca0008000000 */
.L_x_29:
[----:B----4-:R-:W-:Y:S02]  /*1db0*/  UIADD3 UR17, UPT, UPT, UR14, 0x1, URZ ;  /* 0x000000010e117890 */ /* 0x010fe4000fffe0ff */
[----:B------:R-:W-:Y:S02]  /*1dc0*/  UISETP.GT.U32.AND UP0, UPT, UR4, 0xe, UPT ;  /* 0x0000000e0400788c */ /* 0x000fe4000bf04070 */
[----:B------:R-:W-:Y:S02]  /*1dd0*/  UISETP.NE.AND UP1, UPT, UR17, 0x3, UPT ;  /* 0x000000031100788c */ /* 0x000fe4000bf25270 */
[----:B------:R-:W-:Y:S02]  /*1de0*/  ULEA UR12, UR14, UR70, 0x7 ;  /* 0x000000460e0c7291 */ /* 0x000fe4000f8e38ff */
[----:B------:R-:W-:Y:S01]  /*1df0*/  ULEA UR6, UR14, UR53, 0x8 ;  /* 0x000000350e067291 */ /* 0x000fe2000f8e40ff */
[----:B------:R-:W-:Y:S01]  /*1e00*/  PLOP3.LUT P0, PT, PT, PT, UP0, 0x80, 0x8 ;  /* 0x000000000008781c */ /* 0x000fe20003f0f008 */
[----:B------:R-:W-:Y:S02]  /*1e10*/  ULEA UR10, UR14, UR72, 0xb ;  /* 0x000000480e0a7291 */ /* 0x000fe4000f8e58ff */
[----:B------:R-:W-:Y:S02]  /*1e20*/  ULEA UR8, UR14, UR71, 0xa ;  /* 0x000000470e087291 */ /* 0x000fe4000f8e50ff */
[----:B------:R-:W-:Y:S02]  /*1e30*/  ULEA UR42, UR14, UR50, 0x3 ;  /* 0x000000320e2a7291 */ /* 0x000fe4000f8e18ff */
[----:B------:R-:W-:Y:S02]  /*1e40*/  USEL UR14, UR17, URZ, UP1 ;  /* 0x000000ff110e7287 */ /* 0x000fe40008800000 */
[----:B------:R-:W-:Y:S02]  /*1e50*/  UIADD3 UR40, UPT, UPT, UR12, 0x20, URZ ;  /* 0x000000200c287890 */ /* 0x000fe4000fffe0ff */
        /* <DEDUP_REMOVED lines=16> */
[----:B------:R-:W-:Y:S01]  /*1f60*/  USEL UR45, URZ, 0x1, UP1 ;  /* 0x00000001ff2d7887 */ /* 0x000fe20008800000 */
[----:B------:R-:W-:Y:S01]  /*1f70*/  UMOV UR13, 0x4008 ;  /* 0x00004008000d7882 */ /* 0x000fe20000000000 */
        /* <DEDUP_REMOVED lines=16> */
[----:B---3--:R-:W-:Y:S05]  /*2080*/  @P1 BRA `(.L_x_27) ;  /* 0x0000000000101947 */ /* 0x008fea0003800000 */
[----:B------:R-:W-:Y:S06]  /*2090*/  USHF.L.U32 UR44, UR15, 0x1f, URZ ;  /* 0x0000001f0f2c7899 */ /* 0x000fec00080006ff */
[----:B---3--:R-:W-:Y:S04]  /*20a0*/  MOV R0, UR44 ;  /* 0x0000002c00007c02 */ /* 0x008fe80008000f00 */
[----:B------:R-:W3:Y:S02]  /*20b0*/  SYNCS.PHASECHK.TRANS64.TRYWAIT P1, [UR42], R0 ;  /* 0x00000000ff0075a7 */ /* 0x000ee4000802112a */
[----:B---3--:R-:W-:Y:S05]  /*20c0*/  @!P1 BRA `(.L_x_28) ;  /* 0x0000002800789947 */ /* 0x008fea0003800000 */
.L_x_27:
[----:B------:R4:W-:Y:S01]  /*20d0*/  UTCCP.T.S.4x32dp128bit tmem[UR5+0x1d0], gdesc[UR12] ;  /* 0x0001d00c050079e7 */ /* 0x0009e20009100000 */
[----:B------:R-:W-:Y:S01]  /*20e0*/  ULOP3.LUT UR15, UR15, UR45, URZ, 0x3c, !UPT ;  /* 0x0000002d0f0f7292 */ /* 0x000fe2000f8e3cff */
[----:B------:R4:W-:Y:S01]  /*20f0*/  UTCCP.T.S.4x32dp128bit tmem[UR5+0x1d4], gdesc[UR40] ;  /* 0x0001d428050079e7 */ /* 0x0009e20009100000 */
[----:B------:R4:W-:Y:S01]  /*2100*/  UTCCP.T.S.4x32dp128bit tmem[UR5+0x1d8], gdesc[UR38] ;  /* 0x0001d826050079e7 */ /* 0x0009e20009100000 */
[----:B------:R4:W-:Y:S01]  /*2110*/  UTCCP.T.S.4x32dp128bit tmem[UR5+0x1dc], gdesc[UR36] ;  /* 0x0001dc24050079e7 */ /* 0x0009e20009100000 */
[----:B------:R4:W-:Y:S01]  /*2120*/  UTCCP.T.S.4x32dp128bit tmem[UR5+0x1e0], gdesc[UR6] ;  /* 0x0001e006050079e7 */ /* 0x0009e20009100000 */
[----:B------:R-:W-:Y:S01]  /*2130*/  PLOP3.LUT P1, PT, PT, PT, PT, 0x80, 0x8 ;  /* 0x000000000008781c */ /* 0x000fe20003f2f070 */
[----:B------:R4:W-:Y:S01]  /*2140*/  UTCCP.T.S.4x32dp128bit tmem[UR5+0x1e4], gdesc[UR34] ;  /* 0x0001e422050079e7 */ /* 0x0009e20009100000 */
[----:B------:R4:W-:Y:S01]  /*2150*/  UTCCP.T.S.4x32dp128bit tmem[UR5+0x1e8], gdesc[UR32] ;  /* 0x0001e820050079e7 */ /* 0x0009e20009100000 */
[----:B------:R-:W-:Y:S01]  /*2160*/  UMOV UR44, UR51 ;  /* 0x00000033002c7c82 */ /* 0x000fe20008000000 */
[----:B------:R-:W-:Y:S01]  /*2170*/  @!UP0 USHF.L.U32 UR42, UR15, 0x1f, URZ ;  /* 0x0000001f0f2a8899 */ /* 0x000fe200080006ff */
[----:B------:R4:W-:Y:S01]  /*2180*/  UTCCP.T.S.4x32dp128bit tmem[UR5+0x1ec], gdesc[UR30] ;  /* 0x0001ec1e050079e7 */ /* 0x0009e20009100000 */
[----:B------:R-:W-:Y:S01]  /*2190*/  @!UP0 ULEA UR51, UR14, UR50, 0x3 ;  /* 0x000000320e338291 */ /* 0x000fe2000f8e18ff */
[----:B------:R4:W-:Y:S01]  /*21a0*/  UTCCP.T.S.4x32dp128bit tmem[UR5+0x1f0], gdesc[UR28] ;  /* 0x0001f01c050079e7 */ /* 0x0009e20009100000 */
[----:B------:R4:W-:Y:S01]  /*21b0*/  UTCCP.T.S.4x32dp128bit tmem[UR5+0x1f4], gdesc[UR26] ;  /* 0x0001f41a050079e7 */ /* 0x0009e20009100000 */
[----:B------:R4:W-:Y:S01]  /*21c0*/  UTCCP.T.S.4x32dp128bit tmem[UR5+0x1f8], gdesc[UR24] ;  /* 0x0001f818050079e7 */ /* 0x0009e20009100000 */
[----:B------:R4:W-:Y:S01]  /*21d0*/  UTCCP.T.S.4x32dp128bit tmem[UR5+0x1fc], gdesc[UR22] ;  /* 0x0001fc16050079e7 */ /* 0x0009e20009100000 */
[----:B------:R4:W-:Y:S01]  /*21e0*/  UTCOMMA.4X gdesc[UR8], gdesc[UR10], tmem[UR43], tmem[UR60], idesc[UR61], tmem[UR68], UP2 ;  /* 0x80443c0a080075ea */ /* 0x0009e2000900002b */
[----:B------:R-:W-:Y:S01]  /*21f0*/  UMOV UR49, 0x40004040 ;  /* 0x4000404000317882 */ /* 0x000fe20000000000 */
[----:B---3--:R-:W-:Y:S01]  /*2200*/  MOV R0, UR42 ;  /* 0x0000002a00007c02 */ /* 0x008fe20008000f00 */
[----:B------:R4:W-:Y:S01]  /*2210*/  UTCOMMA.4X gdesc[UR18], gdesc[UR20], tmem[UR43], tmem[UR58], idesc[UR59], tmem[UR66], UPT ;  /* 0x80423a14120075ea */ /* 0x0009e2000b80002b */
[----:B------:R-:W-:Y:S01]  /*2220*/  UMOV UR47, 0x40004040 ;  /* 0x40004040002f7882 */ /* 0x000fe20000000000 */
[----:B------:R-:W-:Y:S01]  /*2230*/  UMOV UR45, 0x40004040 ;  /* 0x40004040002d7882 */ /* 0x000fe20000000000 */
[----:B------:R4:W-:Y:S01]  /*2240*/  UTCOMMA.4X gdesc[UR48], gdesc[UR16], tmem[UR43], tmem[UR56], idesc[UR57], tmem[UR64], UPT ;  /* 0x80403810300075ea */ /* 0x0009e2000b80002b */
[----:B------:R4:W-:Y:S01]  /*2250*/  UTCOMMA.4X gdesc[UR44], gdesc[UR46], tmem[UR43], tmem[UR54], idesc[UR55], tmem[UR62], UPT ;  /* 0x803e362e2c0075ea */ /* 0x0009e2000b80002b */
[----:B------:R4:W-:Y:S01]  /*2260*/  UTCBAR [UR52], URZ ;  /* 0x000000ff340073e9 */ /* 0x0009e200080000ff */
[----:B------:R4:W3:Y:S01]  /*2270*/  @!P0 SYNCS.PHASECHK.TRANS64.TRYWAIT P1, [UR51], R0 ;  /* 0x00000000ff0085a7 */ /* 0x0008e20008021133 */
[----:B------:R-:W-:Y:S02]  /*2280*/  UIADD3 UR4, UPT, UPT, UR4, 0x1, URZ ;  /* 0x0000000104047890 */ /* 0x000fe4000fffe0ff */
[----:B------:R-:W-:Y:S02]  /*2290*/  UPLOP3.LUT UP2, UPT, UPT, UPT, UPT, 0x80, 0x8 ;  /* 0x000000000008789c */ /* 0x000fe40003f4f070 */
[----:B------:R-:W-:Y:S09]  /*22a0*/  UISETP.NE.AND UP0, UPT, UR4, 0x10, UPT ;  /* 0x000000100400788c */ /* 0x000ff2000bf05270 */
[----:B------:R-:W-:Y:S05]  /*22b0*/  BRA.U UP0, `(.L_x_29) ;  /* 0xfffffff900bc7547 */ /* 0x000fea000b83ffff */
[----:B------:R-:W-:Y:S01]  /*22c0*/  USHF.L.U32 UR4, UR73, 0x1f, URZ ;  /* 0x0000001f49047899 */ /* 0x000fe200080006ff */
[----:B------:R-:W-:Y:S01]  /*22d0*/  LEA R2, R5, UR50, 0x3 ;  /* 0x0000003205027c11 */ /* 0x000fe2000f8e18ff */
[----:B------:R4:W-:Y:S01]  /*22e0*/  UTCBAR [UR74], URZ ;  /* 0x000000ff4a0073e9 */ /* 0x0009e200080000ff */
[----:B------:R-:W-:-:S03]  /*22f0*/  SHF.L.U32 R3, R4, 0x1f, RZ ;  /* 0x0000001f04037819 */ /* 0x000fc600000006ff */
[----:B----4-:R-:W-:-:S04]  /*2300*/  IMAD.U32 R0, RZ, RZ, UR4 ;  /* 0x00000004ff007e24 */ /* 0x010fc8000f8e00ff */
[----:B------:R4:W-:Y:S01]  /*2310*/  SYNCS.PHASECHK.TRANS64.TRYWAIT PT, [UR50+0x38], R0 ;  /* 0x00003800ff0075a7 */ /* 0x0009e200080e1132 */
[----:B------:R-:W5:Y:S02]  /*2320*/  SYNCS.PHASECHK.TRANS64.TRYWAIT P0, [R2+URZ+0x40], R3 ;  /* 0x00004003020075a7 */ /* 0x000f6400080011ff */
[----:B----45:R-:W-:Y:S05]  /*2330*/  @!P0 BRA `(.L_x_30) ;  /* 0x0000002400fc8947 */ /* 0x030fea0003800000 */
.L_x_75:
[C---:B------:R-:W-:Y:S01]  /*2340*/  LEA R0, R5.reuse, UR50, 0x4 ;  /* 0x0000003205007c11 */ /* 0x040fe2000f8e20ff */
[----:B------:R-:W-:Y:S01]  /*2350*/  VIADD R5, R5, 0x1 ;  /* 0x0000000105057836 */ /* 0x000fe20000000000 */
[----:B------:R-:W-:Y:S01]  /*2360*/  UMOV UR4, UR73 ;  /* 0x0000004900047c82 */ /* 0x000fe20008000000 */
[----:B------:R-:W-:-:S03]  /*2370*/  IMAD.MOV.U32 R3, RZ, RZ, 0x1 ;  /* 0x00000001ff037424 */ /* 0x000fc600078e00ff */
[----:B------:R-:W5:Y:S01]  /*2380*/  LDS R0, [R0+0x2dc1c] ;  /* 0x02dc1c0000007984 */ /* 0x000f620000000800 */
[C---:B---3--:R-:W-:Y:S01]  /*2390*/  ISETP.NE.AND P1, PT, R5.reuse, 0x2, PT ;  /* 0x000000020500780c */ /* 0x048fe20003f25270 */
[----:B------:R3:W-:Y:S06]  /*23a0*/  MEMBAR.ALL.CTA ;  /* 0x0000000000007992 */ /* 0x0007ec0000008000 */
[----:B---3--:R-:W3:Y:S01]  /*23b0*/  FENCE.VIEW.ASYNC.S ;  /* 0x00000000000073c6 */ /* 0x008ee20000000000 */
[----:B------:R-:W-:Y:S01]  /*23c0*/  SEL R5, R5, RZ, P1 ;  /* 0x000000ff05057207 */ /* 0x000fe20000800000 */
[----:B---3--:R3:W-:Y:S01]  /*23d0*/  SYNCS.ARRIVE.TRANS64.ART0 RZ, [R2+URZ+0x50], R3 ;  /* 0x0000500302ff79a7 */ /* 0x0087e200085000ff */
[----:B-----5:R-:W-:-:S02]  /*23e0*/  ISETP.NE.AND P0, PT, R0, 0x1, PT ;  /* 0x000000010000780c */ /* 0x020fc40003f05270 */
[----:B---3--:R-:W-:-:S04]  /*23f0*/  SEL R3, RZ, 0x1, P1 ;  /* 0x00000001ff037807 */ /* 0x008fc80000800000 */
[----:B------:R-:W-:-:S07]  /*2400*/  LOP3.LUT R4, R4, R3, RZ, 0x3c, !PT ;  /* 0x0000000304047212 */ /* 0x000fce00078e3cff */
[----:B------:R-:W-:Y:S05]  /*2410*/  @!P0 BRA `(.L_x_31) ;  /* 0xfffffff8002c8947 */ /* 0x000fea000383ffff */
.L_x_24:
[----:B------:R-:W3:Y:S02]  /*2420*/  S2UR UR4, SR_CgaCtaId ;  /* 0x00000000000479c3 */ /* 0x000ee40000008800 */
[----:B---3--:R-:W-:-:S04]  /*2430*/  ULOP3.LUT UR4, UR4, 0x1, URZ, 0xc0, !UPT ;  /* 0x0000000104047892 */ /* 0x008fc8000f8ec0ff */
[----:B------:R-:W-:-:S09]  /*2440*/  UISETP.NE.U32.AND UP0, UPT, UR4, 0x1, UPT ;  /* 0x000000010400788c */ /* 0x000fd2000bf05070 */
[----:B------:R-:W-:Y:S05]  /*2450*/  BRA.U !UP0, `(.L_x_22) ;  /* 0x0000000108107547 */ /* 0x000fea000b800000 */
[----:B------:R-:W-:-:S06]  /*2460*/  USHF.L.U32 UR4, UR73, 0x1f, URZ ;  /* 0x0000001f49047899 */ /* 0x000fcc00080006ff */
[----:B------:R-:W-:-:S04]  /*2470*/  MOV R0, UR4 ;  /* 0x0000000400007c02 */ /* 0x000fc80008000f00 */
[----:B------:R-:W3:Y:S02]  /*2480*/  SYNCS.PHASECHK.TRANS64.TRYWAIT P0, [UR50+0x38], R0 ;  /* 0x00003800ff0075a7 */ /* 0x000ee40008001132 */
[----:B---3--:R-:W-:Y:S05]  /*2490*/  @!P0 BRA `(.L_x_32) ;  /* 0x0000002400c08947 */ /* 0x008fea0003800000 */
.L_x_22:
[----:B------:R-:W-:-:S13]  /*24a0*/  ISETP.GT.AND P0, PT, R121, 0x3, PT ;  /* 0x000000037900780c */ /* 0x000fda0003f04270 */
[----:B-1----:R-:W-:Y:S05]  /*24b0*/  @P0 EXIT ;  /* 0x000000000000094d */ /* 0x002fea0003800000 */
[----:B------:R-:W-:Y:S05]  /*24c0*/  BRA.U !UP4, `(.L_x_33) ;  /* 0x000000010cb87547 */ /* 0x000fea000b800000 */
[----:B------:R-:W1:Y:S01]  /*24d0*/  S2UR UR6, SR_CgaCtaId ;  /* 0x00000000000679c3 */ /* 0x000e620000008800 */
[----:B------:R-:W-:Y:S01]  /*24e0*/  NOP ;  /* 0x0000000000007918 */ /* 0x000fe20000000000 */
[----:B------:R-:W-:Y:S02]  /*24f0*/  UMOV UR4, 0x40 ;  /* 0x0000004000047882 */ /* 0x000fe40000000000 */
[----:B-1----:R-:W-:-:S09]  /*2500*/  ULEA UR4, UR6, UR4, 0x18 ;  /* 0x0000000406047291 */ /* 0x002fd2000f8ec0ff */
[----:B---3--:R-:W1:Y:S01]  /*2510*/  LDS.U8 R0, [UR4] ;  /* 0x00000004ff007984 */ /* 0x008e620008000000 */
[----:B------:R-:W-:Y:S02]  /*2520*/  UMOV UR4, 0x400 ;  /* 0x0000040000047882 */ /* 0x000fe40000000000 */
[----:B------:R-:W-:Y:S01]  /*2530*/  ULEA UR5, UR6, UR4, 0x18 ;  /* 0x0000000406057291 */ /* 0x000fe2000f8ec0ff */
[----:B-1----:R-:W-:-:S13]  /*2540*/  ISETP.NE.AND P0, PT, R0, RZ, PT ;  /* 0x000000ff0000720c */ /* 0x002fda0003f05270 */
[----:B------:R-:W-:Y:S05]  /*2550*/  @P0 BRA `(.L_x_34) ;  /* 0x00000000007c0947 */ /* 0x000fea0003800000 */
[----:B------:R-:W-:-:S13]  /*2560*/  ELECT P0, URZ, PT ;  /* 0x0000000000ff782f */ /* 0x000fda0003800000 */
[----:B------:R-:W-:Y:S05]  /*2570*/  @!P0 BRA `(.L_x_35) ;  /* 0x0000000000848947 */ /* 0x000fea0003800000 */
[----:B------:R-:W-:Y:S01]  /*2580*/  UMOV UR4, 0x10 ;  /* 0x0000001000047882 */ /* 0x000fe20000000000 */
[----:B----4-:R-:W-:-:S04]  /*2590*/  IMAD.MOV.U32 R2, RZ, RZ, 0xffff ;  /* 0x0000ffffff027424 */ /* 0x010fc800078e00ff */
[----:B------:R-:W-:Y:S04]  /*25a0*/  DEPBAR.LE SB1, 0x36 ;  /* 0x00009d800000791a */ /* 0x000fe80000000000 */
[----:B------:R-:W1:Y:S02]  /*25b0*/  UTCATOMSWS.FIND_AND_SET.ALIGN UP0, UR4, UR4 ;  /* 0x00000004000475e3 */ /* 0x000e640008000800 */
[----:B-1----:R-:W-:Y:S01]  /*25c0*/  PLOP3.LUT P0, PT, PT, PT, UP0, 0x80, 0x8 ;  /* 0x000000000008781c */ /* 0x002fe20003f0f008 */
[----:B------:R-:W-:-:S03]  /*25d0*/  IMAD.U32 R5, RZ, RZ, UR4 ;  /* 0x00000004ff057e24 */ /* 0x000fc6000f8e00ff */
[----:B------:R-:W-:-:S04]  /*25e0*/  SEL R0, RZ, 0xffffffff, !P0 ;  /* 0xffffffffff007807 */ /* 0x000fc80004000000 */
[----:B------:R-:W-:Y:S01]  /*25f0*/  ISETP.NE.AND P0, PT, R0, RZ, PT ;  /* 0x000000ff0000720c */ /* 0x000fe20003f05270 */
[----:B------:R-:W-:-:S12]  /*2600*/  IMAD.MOV.U32 R0, RZ, RZ, 0x1 ;  /* 0x00000001ff007424 */ /* 0x000fd800078e00ff */
[----:B------:R-:W-:Y:S05]  /*2610*/  @P0 BRA `(.L_x_36) ;  /* 0x0000000000240947 */ /* 0x000fea0003800000 */
.L_x_37:
[----:B------:R-:W-:Y:S05]  /*2620*/  NANOSLEEP 0x64 ;  /* 0x000000640000795d */ /* 0x000fea0003800000 */
[----:B------:R-:W-:-:S05]  /*2630*/  UMOV UR4, 0x10 ;  /* 0x0000001000047882 */ /* 0x000fca0000000000 */
[----:B------:R-:W-:Y:S04]  /*2640*/  DEPBAR.LE SB1, 0x36 ;  /* 0x00009d800000791a */ /* 0x000fe80000000000 */
[----:B------:R-:W1:Y:S02]  /*2650*/  UTCATOMSWS.FIND_AND_SET.ALIGN UP0, UR4, UR4 ;  /* 0x00000004000475e3 */ /* 0x000e640008000800 */
[----:B-1----:R-:W-:Y:S01]  /*2660*/  PLOP3.LUT P0, PT, PT, PT, UP0, 0x80, 0x8 ;  /* 0x000000000008781c */ /* 0x002fe20003f0f008 */
[----:B------:R-:W-:-:S03]  /*2670*/  IMAD.U32 R5, RZ, RZ, UR4 ;  /* 0x00000004ff057e24 */ /* 0x000fc6000f8e00ff */
[----:B------:R-:W-:-:S04]  /*2680*/  SEL R3, RZ, 0xffffffff, !P0 ;  /* 0xffffffffff037807 */ /* 0x000fc80004000000 */
[----:B------:R-:W-:-:S13]  /*2690*/  ISETP.NE.AND P0, PT, R3, RZ, PT ;  /* 0x000000ff0300720c */ /* 0x000fda0003f05270 */
[----:B------:R-:W-:Y:S05]  /*26a0*/  @!P0 BRA `(.L_x_37) ;  /* 0xfffffffc00dc8947 */ /* 0x000fea000383ffff */
.L_x_36:
[C---:B------:R-:W-:Y:S01]  /*26b0*/  VIADD R3, R5.reuse, 0x10 ;  /* 0x0000001005037836 */ /* 0x040fe20000000000 */
[----:B------:R-:W-:Y:S01]  /*26c0*/  UMOV UR4, 0x50 ;  /* 0x0000005000047882 */ /* 0x000fe20000000000 */
[----:B------:R-:W-:Y:S01]  /*26d0*/  SHF.L.U32 R2, R2, R5, RZ ;  /* 0x0000000502027219 */ /* 0x000fe200000006ff */
[----:B------:R-:W-:Y:S01]  /*26e0*/  ULEA UR4, UR6, UR4, 0x18 ;  /* 0x0000000406047291 */ /* 0x000fe2000f8ec0ff */
[----:B------:R-:W-:Y:S01]  /*26f0*/  IMAD.SHL.U32 R5, R5, 0x20, RZ ;  /* 0x0000002005057824 */ /* 0x000fe200078e00ff */
[----:B------:R-:W-:-:S04]  /*2700*/  SHF.L.U32 R3, R0, R3, RZ ;  /* 0x0000000300037219 */ /* 0x000fc800000006ff */
[----:B------:R-:W-:-:S05]  /*2710*/  LOP3.LUT R2, R3, R2, RZ, 0xfc, !PT ;  /* 0x0000000203027212 */ /* 0x000fca00078efcff */
[----:B------:R1:W-:Y:S04]  /*2720*/  ATOMS.OR RZ, [UR4], R2 ;  /* 0x00000002ffff798c */ /* 0x0003e8000b000004 */
[----:B------:R1:W-:Y:S01]  /*2730*/  STS [UR5+0x68], R5 ;  /* 0x00006805ff007988 */ /* 0x0003e20008000805 */
[----:B------:R-:W-:Y:S05]  /*2740*/  BRA `(.L_x_35) ;  /* 0x0000000000107947 */ /* 0x000fea0003800000 */
.L_x_34:
[----:B------:R-:W-:Y:S02]  /*2750*/  MOV R0, 0xffffffff ;  /* 0xffffffff00007802 */ /* 0x000fe40000000f00 */
[----:B----4-:R-:W-:-:S03]  /*2760*/  MOV R2, 0x2790 ;  /* 0x0000279000027802 */ /* 0x010fc60000000f00 */
[----:B------:R1:W-:Y:S04]  /*2770*/  STS [UR5+0x68], R0 ;  /* 0x00006800ff007988 */ /* 0x0003e80008000805 */
[----:B-12---:R-:W-:Y:S05]  /*2780*/  CALL.REL.NOINC `($__internal_1_$__cuda_sm10x_tcgen05_guardrail_trap_phase_invalid_during_alloc) ;  /* 0x0000002400747944 */ /* 0x006fea0003c00000 */
.L_x_35:
[----:B------:R-:W-:Y:S05]  /*2790*/  WARPSYNC.ALL ;  /* 0x0000000000007948 */ /* 0x000fea0003800000 */
[----:B------:R-:W-:Y:S01]  /*27a0*/  NOP ;  /* 0x0000000000007918 */ /* 0x000fe20000000000 */
.L_x_33:
[----:B------:R-:W5:Y:S08]  /*27b0*/  S2UR UR4, SR_CgaCtaId ;  /* 0x00000000000479c3 */ /* 0x000f700000008800 */
[----:B------:R-:W-:Y:S06]  /*27c0*/  BAR.SYNC.DEFER_BLOCKING 0x3, 0xa0 ;  /* 0x00c2800000007b1d */ /* 0x000fec0000010000 */
[----:B------:R-:W-:-:S02]  /*27d0*/  UMOV UR5, 0x400 ;  /* 0x0000040000057882 */ /* 0x000fc40000000000 */
[----:B-----5:R-:W-:-:S06]  /*27e0*/  ULEA UR4, UR4, UR5, 0x18 ;  /* 0x0000000504047291 */ /* 0x020fcc000f8ec0ff */
[----:B------:R-:W-:-:S05]  /*27f0*/  MOV R87, UR4 ;  /* 0x0000000400577c02 */ /* 0x000fca0008000f00 */
[----:B------:R1:W3:Y:S01]  /*2800*/  LDS R120, [R87+0x68] ;  /* 0x0000680057787984 */ /* 0x0002e20000000800 */
[----:B------:R-:W5:Y:S02]  /*2810*/  SYNCS.PHASECHK.TRANS64.TRYWAIT P0, [R87+URZ+0x40], RZ ;  /* 0x000040ff570075a7 */ /* 0x000f6400080011ff */
[----:B-1-3-5:R-:W-:Y:S05]  /*2820*/  @!P0 BRA `(.L_x_38) ;  /* 0x0000002000fc8947 */ /* 0x02afea0003800000 */
.L_x_77:
[----:B------:R-:W3:Y:S01]  /*2830*/  LDS.128 R88, [R87+0x2dc10] ;  /* 0x02dc100057587984 */ /* 0x000ee20000000c00 */
[----:B------:R-:W-:Y:S01]  /*2840*/  HFMA2 R0, -RZ, RZ, 0, 5.9604644775390625e-08 ;  /* 0x00000001ff007431 */ /* 0x000fe200000001ff */
[----:B------:R5:W-:Y:S06]  /*2850*/  MEMBAR.ALL.CTA ;  /* 0x0000000000007992 */ /* 0x000bec0000008000 */
[----:B-----5:R-:W5:Y:S02]  /*2860*/  FENCE.VIEW.ASYNC.S ;  /* 0x00000000000073c6 */ /* 0x020f640000000000 */
[----:B-----5:R1:W-:Y:S01]  /*2870*/  SYNCS.ARRIVE.TRANS64.ART0 RZ, [R87+URZ+0x50], R0 ;  /* 0x0000500057ff79a7 */ /* 0x0203e200085000ff */
[----:B---3--:R-:W-:-:S13]  /*2880*/  ISETP.NE.AND P0, PT, R91, 0x1, PT ;  /* 0x000000015b00780c */ /* 0x008fda0003f05270 */
[----:B-1----:R-:W-:Y:S05]  /*2890*/  @P0 BRA `(.L_x_39) ;  /* 0x0000001800c40947 */ /* 0x002fea0003800000 */
[C---:B------:R-:W-:Y:S01]  /*28a0*/  IMAD.SHL.U32 R4, R104.reuse, 0x20, RZ ;  /* 0x0000002068047824 */ /* 0x040fe200078e00ff */
[----:B------:R-:W-:Y:S01]  /*28b0*/  SHF.R.U32.HI R3, RZ, 0x5, R104 ;  /* 0x00000005ff037819 */ /* 0x000fe20000011668 */
[----:B----4-:R-:W-:Y:S01]  /*28c0*/  IMAD.SHL.U32 R2, R104, 0x80, RZ ;  /* 0x0000008068027824 */ /* 0x010fe200078e00ff */
[----:B------:R-:W1:Y:S01]  /*28d0*/  S2UR UR7, SR_CgaCtaId ;  /* 0x00000000000779c3 */ /* 0x000e620000008800 */
[----:B------:R-:W3:Y:S01]  /*28e0*/  S2R R102, SR_LANEID ;  /* 0x0000000000667919 */ /* 0x000ee20000000000 */
[----:B------:R-:W-:Y:S01]  /*28f0*/  LOP3.LUT R4, R4, 0x3e0, RZ, 0xc0, !PT ;  /* 0x000003e004047812 */ /* 0x000fe200078ec0ff */
[----:B------:R-:W-:Y:S01]  /*2900*/  IMAD R119, R121, 0x4, R87 ;  /* 0x0000000479777824 */ /* 0x000fe200078e0257 */
[----:B------:R-:W-:Y:S01]  /*2910*/  LOP3.LUT R2, R2, 0xf80, RZ, 0xc0, !PT ;  /* 0x00000f8002027812 */ /* 0x000fe200078ec0ff */
[----:B------:R-:W-:Y:S01]  /*2920*/  IMAD.MOV.U32 R108, RZ, RZ, 0x1 ;  /* 0x00000001ff6c7424 */ /* 0x000fe200078e00ff */
[----:B------:R-:W-:Y:S01]  /*2930*/  UMOV UR12, 0x400 ;  /* 0x00000400000c7882 */ /* 0x000fe20000000000 */
[C---:B------:R-:W-:Y:S01]  /*2940*/  IMAD R4, R3.reuse, 0x400, R4 ;  /* 0x0000040003047824 */ /* 0x040fe200078e0204 */
[----:B------:R-:W4:Y:S01]  /*2950*/  LDCU.64 UR10, c[0x0][0x348] ;  /* 0x00006900ff0a77ac */ /* 0x000f220008000a00 */
[----:B------:R-:W-:-:S02]  /*2960*/  IMAD R2, R3, 0x1000, R2 ;  /* 0x0000100003027824 */ /* 0x000fc400078e0202 */
[C---:B------:R-:W-:Y:S02]  /*2970*/  IMAD.IADD R4, R87.reuse, 0x1, R4 ;  /* 0x0000000157047824 */ /* 0x040fe400078e0204 */
[----:B------:R-:W-:Y:S02]  /*2980*/  IMAD.IADD R2, R87, 0x1, R2 ;  /* 0x0000000157027824 */ /* 0x000fe400078e0202 */
[C---:B------:R-:W-:Y:S02]  /*2990*/  VIADD R7, R4.reuse, 0x4410 ;  /* 0x0000441004077836 */ /* 0x040fe40000000000 */
[----:B------:R-:W-:Y:S02]  /*29a0*/  VIADD R4, R4, 0x4400 ;  /* 0x0000440004047836 */ /* 0x000fe40000000000 */
[C---:B------:R-:W-:Y:S01]  /*29b0*/  VIADD R5, R2.reuse, 0x430 ;  /* 0x0000043002057836 */ /* 0x040fe20000000000 */
[----:B------:R-:W-:Y:S01]  /*29c0*/  SHF.R.U32.HI R118, RZ, 0x3, R7 ;  /* 0x00000003ff767819 */ /* 0x000fe20000011607 */
[----:B------:R-:W-:Y:S01]  /*29d0*/  VIADD R6, R2, 0x420 ;  /* 0x0000042002067836 */ /* 0x000fe20000000000 */
[----:B------:R-:W-:Y:S01]  /*29e0*/  SHF.R.U32.HI R117, RZ, 0x3, R4 ;  /* 0x00000003ff757819 */ /* 0x000fe20000011604 */
[----:B------:R-:W-:Y:S01]  /*29f0*/  IMAD.MOV.U32 R106, RZ, RZ, RZ ;  /* 0x000000ffff6a7224 */ /* 0x000fe200078e00ff */
[----:B------:R-:W-:Y:S01]  /*2a00*/  SHF.R.U32.HI R116, RZ, 0x3, R5 ;  /* 0x00000003ff747819 */ /* 0x000fe20000011605 */
[----:B------:R-:W-:Y:S01]  /*2a10*/  IMAD.MOV.U32 R105, RZ, RZ, RZ ;  /* 0x000000ffff697224 */ /* 0x000fe200078e00ff */
[----:B------:R-:W-:Y:S01]  /*2a20*/  LOP3.LUT R117, R4, 0x10, R117, 0x78, !PT ;  /* 0x0000001004757812 */ /* 0x000fe200078e7875 */
[C---:B------:R-:W-:Y:S01]  /*2a30*/  VIADD R4, R2.reuse, 0x400 ;  /* 0x0000040002047836 */ /* 0x040fe20000000000 */
[----:B------:R-:W-:Y:S01]  /*2a40*/  LOP3.LUT R116, R5, 0x70, R116, 0x78, !PT ;  /* 0x0000007005747812 */ /* 0x000fe200078e7874 */
[----:B------:R-:W-:Y:S01]  /*2a50*/  VIADD R5, R2, 0x410 ;  /* 0x0000041002057836 */ /* 0x000fe20000000000 */
[----:B------:R-:W-:Y:S01]  /*2a60*/  SHF.R.U32.HI R115, RZ, 0x3, R6 ;  /* 0x00000003ff737819 */ /* 0x000fe20000011606 */
[----:B------:R-:W-:Y:S01]  /*2a70*/  IMAD R110, R3, 0x200000, R120 ;  /* 0x00200000036e7824 */ /* 0x000fe200078e0278 */
[----:B------:R-:W-:Y:S01]  /*2a80*/  SHF.R.U32.HI R113, RZ, 0x3, R4 ;  /* 0x00000003ff717819 */ /* 0x000fe20000011604 */
[----:B-1----:R-:W-:Y:S01]  /*2a90*/  ULEA UR13, UR7, UR12, 0x18 ;  /* 0x0000000c070d7291 */ /* 0x002fe2000f8ec0ff */
[----:B------:R-:W-:-:S02]  /*2aa0*/  SHF.R.U32.HI R114, RZ, 0x3, R5 ;  /* 0x00000003ff727819 */ /* 0x000fc40000011605 */
[----:B------:R-:W-:Y:S01]  /*2ab0*/  LOP3.LUT R115, R6, 0x70, R115, 0x78, !PT ;  /* 0x0000007006737812 */ /* 0x000fe200078e7873 */
[C---:B------:R-:W-:Y:S01]  /*2ac0*/  VIADD R6, R2.reuse, 0x460 ;  /* 0x0000046002067836 */ /* 0x040fe20000000000 */
[----:B------:R-:W-:Y:S01]  /*2ad0*/  LOP3.LUT R114, R5, 0x70, R114, 0x78, !PT ;  /* 0x0000007005727812 */ /* 0x000fe200078e7872 */
[----:B------:R-:W-:Y:S01]  /*2ae0*/  VIADD R5, R2, 0x470 ;  /* 0x0000047002057836 */ /* 0x000fe20000000000 */
[----:B------:R-:W-:Y:S01]  /*2af0*/  LOP3.LUT R113, R4, 0x70, R113, 0x78, !PT ;  /* 0x0000007004717812 */ /* 0x000fe200078e7871 */
[C---:B------:R-:W-:Y:S01]  /*2b00*/  VIADD R4, R2.reuse, 0x450 ;  /* 0x0000045002047836 */ /* 0x040fe20000000000 */
[----:B------:R-:W-:Y:S01]  /*2b10*/  SHF.R.U32.HI R111, RZ, 0x3, R6 ;  /* 0x00000003ff6f7819 */ /* 0x000fe20000011606 */
[----:B------:R-:W-:Y:S01]  /*2b20*/  VIADD R2, R2, 0x440 ;  /* 0x0000044002027836 */ /* 0x000fe20000000000 */
[----:B------:R-:W-:Y:S02]  /*2b30*/  SHF.R.U32.HI R112, RZ, 0x3, R5 ;  /* 0x00000003ff707819 */ /* 0x000fe40000011605 */
[----:B------:R-:W-:-:S02]  /*2b40*/  SHF.R.U32.HI R109, RZ, 0x3, R4 ;  /* 0x00000003ff6d7819 */ /* 0x000fc40000011604 */
[----:B------:R-:W-:Y:S02]  /*2b50*/  SHF.R.U32.HI R107, RZ, 0x3, R2 ;  /* 0x00000003ff6b7819 */ /* 0x000fe40000011602 */
[----:B------:R-:W-:Y:S02]  /*2b60*/  LOP3.LUT R118, R7, 0x10, R118, 0x78, !PT ;  /* 0x0000001007767812 */ /* 0x000fe400078e7876 */
[----:B------:R-:W-:Y:S02]  /*2b70*/  LOP3.LUT R112, R5, 0x70, R112, 0x78, !PT ;  /* 0x0000007005707812 */ /* 0x000fe400078e7870 */
[----:B------:R-:W-:Y:S02]  /*2b80*/  LOP3.LUT R111, R6, 0x70, R111, 0x78, !PT ;  /* 0x00000070066f7812 */ /* 0x000fe400078e786f */
[----:B------:R-:W-:Y:S02]  /*2b90*/  LOP3.LUT R109, R4, 0x70, R109, 0x78, !PT ;  /* 0x00000070046d7812 */ /* 0x000fe400078e786d */
[----:B---34-:R-:W-:-:S07]  /*2ba0*/  LOP3.LUT R107, R2, 0x70, R107, 0x78, !PT ;  /* 0x00000070026b7812 */ /* 0x018fce00078e786b */
.L_x_52:
[----:B------:R-:W1:Y:S01]  /*2bb0*/  LDC.64 R6, c[0x0][0x750] ;  /* 0x0001d400ff067b82 */ /* 0x000e620000000a00 */
[----:B------:R-:W-:-:S04]  /*2bc0*/  SHF.L.U32 R123, R88, 0x7, RZ ;  /* 0x00000007587b7819 */ /* 0x000fc800000006ff */
[----:B------:R-:W-:-:S03]  /*2bd0*/  IADD3 R5, PT, PT, R123, R104, RZ ;  /* 0x000000687b057210 */ /* 0x000fc60007ffe0ff */
[----:B------:R-:W3:Y:S01]  /*2be0*/  LDC.64 R2, c[0x0][0x758] ;  /* 0x0001d600ff027b82 */ /* 0x000ee20000000a00 */
[----:B-1----:R-:W-:-:S05]  /*2bf0*/  IMAD.WIDE R6, R90, 0x4, R6 ;  /* 0x000000045a067825 */ /* 0x002fca00078e0206 */
[----:B------:R1:W5:Y:S01]  /*2c00*/  LDG.E R122, desc[UR76][R6.64] ;  /* 0x0000004c067a7981 */ /* 0x000362000c1e1900 */
[----:B---3--:R-:W-:Y:S01]  /*2c10*/  IMAD.WIDE R4, R5, 0x4, R2 ;  /* 0x0000000405047825 */ /* 0x008fe200078e0202 */
[----:B------:R-:W-:-:S04]  /*2c20*/  SHF.L.U32 R2, R105, 0x1f, RZ ;  /* 0x0000001f69027819 */ /* 0x000fc800000006ff */
[----:B------:R1:W5:Y:S01]  /*2c30*/  LDG.E R88, desc[UR76][R4.64] ;  /* 0x0000004c04587981 */ /* 0x000362000c1e1900 */
[----:B------:R-:W3:Y:S01]  /*2c40*/  SYNCS.PHASECHK.TRANS64.TRYWAIT P0, [R87+URZ+0x30], R2 ;  /* 0x00003002570075a7 */ /* 0x000ee200080011ff */
[----:B------:R-:W-:Y:S02]  /*2c50*/  ISETP.NE.AND P3, PT, R105, RZ, PT ;  /* 0x000000ff6900720c */ /* 0x000fe40003f65270 */
[----:B------:R-:W-:Y:S01]  /*2c60*/  MOV R103, R90 ;  /* 0x0000005a00677202 */ /* 0x000fe20000000f00 */
[----:B-1-3--:R-:W-:Y:S10]  /*2c70*/  @!P0 BRA `(.L_x_40) ;  /* 0x0000001c00fc8947 */ /* 0x00aff40003800000 */
.L_x_79:
[----:B------:R-:W-:Y:S01]  /*2c80*/  SHF.R.S32.HI R86, RZ, 0x1f, R90 ;  /* 0x0000001fff567819 */ /* 0x000fe2000001145a */
[----:B------:R-:W-:Y:S01]  /*2c90*/  IMAD R125, R105, 0xd0, R110 ;  /* 0x000000d0697d7824 */ /* 0x000fe200078e026e */
[----:B------:R-:W-:Y:S02]  /*2ca0*/  CS2R R128, SRZ ;  /* 0x0000000000807805 */ /* 0x000fe4000001ff00 */
[----:B------:R-:W-:-:S07]  /*2cb0*/  CS2R R126, SRZ ;  /* 0x00000000007e7805 */ /* 0x000fce000001ff00 */
.L_x_47:
[----:B------:R-:W-:Y:S01]  /*2cc0*/  IADD3 R124, PT, PT, R128, 0x3, RZ ;  /* 0x00000003807c7810 */ /* 0x000fe20007ffe0ff */
[----:B------:R-:W-:Y:S05]  /*2cd0*/  WARPSYNC.ALL ;  /* 0x0000000000007948 */ /* 0x000fea0003800000 */
[----:B------:R-:W-:Y:S01]  /*2ce0*/  NOP ;  /* 0x0000000000007918 */ /* 0x000fe20000000000 */
[----:B------:R-:W-:Y:S01]  /*2cf0*/  SEL R124, R124, R127, !P3 ;  /* 0x0000007f7c7c7207 */ /* 0x000fe20005800000 */
[----:B------:R-:W-:Y:S01]  /*2d00*/  BSSY.RECONVERGENT B0, `(.L_x_41) ;  /* 0x000003a000007945 */ /* 0x000fe20003800200 */
[----:B------:R-:W-:Y:S02]  /*2d10*/  ISETP.NE.AND P0, PT, R126, RZ, PT ;  /* 0x000000ff7e00720c */ /* 0x000fe40003f05270 */
[----:B------:R-:W-:-:S04]  /*2d20*/  SHF.L.U32 R90, R124, 0x6, RZ ;  /* 0x000000067c5a7819 */ /* 0x000fc800000006ff */
[----:B------:R-:W-:-:S04]  /*2d30*/  IADD3 R2, PT, PT, R125, R90, RZ ;  /* 0x0000005a7d027210 */ /* 0x000fc80007ffe0ff */
[----:B------:R-:W-:-:S13]  /*2d40*/  R2UR UR4, R2 ;  /* 0x00000000020472ca */ /* 0x000fda00000e0000 */
[----:B------:R-:W3:Y:S01]  /*2d50*/  LDTM.x32 R36, tmem[UR4+0x20] ;  /* 0x00002004002479ee */ /* 0x000ee200082c0000 */
[----:B------:R-:W-:-:S13]  /*2d60*/  R2UR UR4, R2 ;  /* 0x00000000020472ca */ /* 0x000fda00000e0000 */
[----:B-12---:R-:W2:Y:S01]  /*2d70*/  LDTM.x32 R4, tmem[UR4] ;  /* 0x00000004000479ee */ /* 0x006ea200082c0000 */
[-C--:B-1-3-5:R-:W-:Y:S02]  /*2d80*/  FMUL2 R2, R36.F32x2.HI_LO, R122.reuse.F32 ;  /* 0x0000007a2402724a */ /* 0x0aafe40001000000 */
[-C--:B------:R-:W-:Y:S02]  /*2d90*/  FMUL2 R36, R40.F32x2.HI_LO, R122.reuse.F32 ;  /* 0x0000007a2824724a */ /* 0x080fe40001000000 */
[-C--:B------:R-:W-:Y:S02]  /*2da0*/  FMUL2 R40, R44.F32x2.HI_LO, R122.reuse.F32 ;  /* 0x0000007a2c28724a */ /* 0x080fe40001000000 */
[-C--:B------:R-:W-:Y:S02]  /*2db0*/  FMUL2 R44, R48.F32x2.HI_LO, R122.reuse.F32 ;  /* 0x0000007a302c724a */ /* 0x080fe40001000000 */
[-C--:B------:R-:W-:Y:S02]  /*2dc0*/  FMUL2 R48, R52.F32x2.HI_LO, R122.reuse.F32 ;  /* 0x0000007a3430724a */ /* 0x080fe40001000000 */
[----:B------:R-:W-:-:S02]  /*2dd0*/  FMUL2 R38, R38.F32x2.HI_LO, R122.F32 ;  /* 0x0000007a2626724a */ /* 0x000fc40001000000 */
[-C--:B------:R-:W-:Y:S02]  /*2de0*/  FMUL2 R42, R42.F32x2.HI_LO, R122.reuse.F32 ;  /* 0x0000007a2a2a724a */ /* 0x080fe40001000000 */
[-C--:B------:R-:W-:Y:S02]  /*2df0*/  FMUL2 R46, R46.F32x2.HI_LO, R122.reuse.F32 ;  /* 0x0000007a2e2e724a */ /* 0x080fe40001000000 */
[-C--:B------:R-:W-:Y:S02]  /*2e00*/  FMUL2 R50, R50.F32x2.HI_LO, R122.reuse.F32 ;  /* 0x0000007a3232724a */ /* 0x080fe40001000000 */
[-C--:B------:R-:W-:Y:S02]  /*2e10*/  FMUL2 R54, R54.F32x2.HI_LO, R122.reuse.F32 ;  /* 0x0000007a3636724a */ /* 0x080fe40001000000 */
[-C--:B------:R-:W-:Y:S02]  /*2e20*/  FMUL2 R52, R56.F32x2.HI_LO, R122.reuse.F32 ;  /* 0x0000007a3834724a */ /* 0x080fe40001000000 */
[----:B------:R-:W-:-:S02]  /*2e30*/  FMUL2 R58, R58.F32x2.HI_LO, R122.F32 ;  /* 0x0000007a3a3a724a */ /* 0x000fc40001000000 */
[-C--:B------:R-:W-:Y:S02]  /*2e40*/  FMUL2 R56, R60.F32x2.HI_LO, R122.reuse.F32 ;  /* 0x0000007a3c38724a */ /* 0x080fe40001000000 */
[-C--:B------:R-:W-:Y:S02]  /*2e50*/  FMUL2 R60, R64.F32x2.HI_LO, R122.reuse.F32 ;  /* 0x0000007a403c724a */ /* 0x080fe40001000000 */
[----:B--2---:R-:W-:Y:S01]  /*2e60*/  FMUL2 R70, R8.F32x2.HI_LO, R122.F32 ;  /* 0x0000007a0846724a */ /* 0x004fe20001000000 */
[----:B------:R-:W-:Y:S01]  /*2e70*/  F2FP.BF16.F32.PACK_AB R8, R3, R2 ;  /* 0x000000020308723e */ /* 0x000fe200000010ff */
[----:B------:R-:W-:Y:S01]  /*2e80*/  FMUL2 R72, R10.F32x2.HI_LO, R122.F32 ;  /* 0x0000007a0a48724a */ /* 0x000fe20001000000 */
        /* <DEDUP_REMOVED lines=21> */
[----:B------:R-:W-:-:S02]  /*2fe0*/  FMUL2 R24, R24.F32x2.HI_LO, R122.F32 ;  /* 0x0000007a1818724a */ /* 0x000fc40001000000 */
[-C--:B------:R-:W-:Y:S02]  /*2ff0*/  FMUL2 R26, R26.F32x2.HI_LO, R122.reuse.F32 ;  /* 0x0000007a1a1a724a */ /* 0x080fe40001000000 */
[-C--:B------:R-:W-:Y:S02]  /*3000*/  FMUL2 R28, R28.F32x2.HI_LO, R122.reuse.F32 ;  /* 0x0000007a1c1c724a */ /* 0x080fe40001000000 */
[-C--:B------:R-:W-:Y:S02]  /*3010*/  FMUL2 R30, R30.F32x2.HI_LO, R122.reuse.F32 ;  /* 0x0000007a1e1e724a */ /* 0x080fe40001000000 */
[-C--:B------:R-:W-:Y:S02]  /*3020*/  FMUL2 R32, R32.F32x2.HI_LO, R122.reuse.F32 ;  /* 0x0000007a2020724a */ /* 0x080fe40001000000 */
[----:B------:R-:W-:Y:S01]  /*3030*/  FMUL2 R34, R34.F32x2.HI_LO, R122.F32 ;  /* 0x0000007a2222724a */ /* 0x000fe20001000000 */
[----:B------:R-:W-:Y:S06]  /*3040*/  @P0 BRA `(.L_x_42) ;  /* 0x0000000000140947 */ /* 0x000fec0003800000 */
[----:B------:R-:W-:Y:S01]  /*3050*/  ELECT P0, URZ, PT ;  /* 0x0000000000ff782f */ /* 0x000fe20003800000 */
[----:B------:R-:W-:Y:S01]  /*3060*/  NOP ;  /* 0x0000000000007918 */ /* 0x000fe20000000000 */
[----:B------:R-:W-:-:S11]  /*3070*/  LOP3.LUT R105, R105, 0x1, RZ, 0x3c, !PT ;  /* 0x0000000169697812 */ /* 0x000fd600078e3cff */
[----:B------:R-:W-:-:S04]  /*3080*/  @P0 IMAD.MOV.U32 R4, RZ, RZ, 0x1 ;  /* 0x00000001ff040424 */ /* 0x000fc800078e00ff */
[----:B------:R1:W-:Y:S03]  /*3090*/  @P0 SYNCS.ARRIVE.TRANS64.ART0 RZ, [R87+URZ+0x38], R4 ;  /* 0x0000380457ff09a7 */ /* 0x0003e600085000ff */
.L_x_42:
[----:B------:R-:W-:Y:S05]  /*30a0*/  BSYNC.RECONVERGENT B0 ;  /* 0x0000000000007941 */ /* 0x000fea0003800200 */
.L_x_41:
[----:B------:R-:W-:Y:S01]  /*30b0*/  F2FP.BF16.F32.PACK_AB R20, R57, R56 ;  /* 0x000000383914723e */ /* 0x000fe200000010ff */
[----:B------:R2:W-:Y:S01]  /*30c0*/  STS.128 [R107], R8 ;  /* 0x000000086b007388 */ /* 0x0005e20000000c00 */
[----:B------:R-:W-:Y:S02]  /*30d0*/  F2FP.BF16.F32.PACK_AB R21, R63, R62 ;  /* 0x0000003e3f15723e */ /* 0x000fe400000010ff */
[----:B------:R-:W-:Y:S01]  /*30e0*/  F2FP.BF16.F32.PACK_AB R22, R61, R60 ;  /* 0x0000003c3d16723e */ /* 0x000fe200000010ff */
[----:B------:R3:W-:Y:S01]  /*30f0*/  STS.128 [R109], R12 ;  /* 0x0000000c6d007388 */ /* 0x0007e20000000c00 */
[----:B------:R-:W-:Y:S02]  /*3100*/  F2FP.BF16.F32.PACK_AB R23, R67, R66 ;  /* 0x000000424317723e */ /* 0x000fe400000010ff */
[----:B-1----:R-:W-:Y:S01]  /*3110*/  F2FP.BF16.F32.PACK_AB R4, R65, R64 ;  /* 0x000000404104723e */ /* 0x002fe200000010ff */
[----:B------:R1:W-:Y:S01]  /*3120*/  STS.128 [R111], R16 ;  /* 0x000000106f007388 */ /* 0x0003e20000000c00 */
[----:B------:R-:W-:-:S02]  /*3130*/  F2FP.BF16.F32.PACK_AB R5, R69, R68 ;  /* 0x000000444505723e */ /* 0x000fc400000010ff */
[----:B------:R-:W-:Y:S01]  /*3140*/  F2FP.BF16.F32.PACK_AB R6, R71, R70 ;  /* 0x000000464706723e */ /* 0x000fe200000010ff */
[----:B------:R4:W-:Y:S01]  /*3150*/  STS.128 [R112], R20 ;  /* 0x0000001470007388 */ /* 0x0009e20000000c00 */
[----:B------:R-:W-:Y:S02]  /*3160*/  F2FP.BF16.F32.PACK_AB R7, R73, R72 ;  /* 0x000000484907723e */ /* 0x000fe400000010ff */
[C---:B------:R-:W-:Y:S01]  /*3170*/  ISETP.GE.U32.AND P2, PT, R126.reuse, 0x6, PT ;  /* 0x000000067e00780c */ /* 0x040fe20003f46070 */
[----:B------:R-:W-:Y:S02]  /*3180*/  VIADD R126, R126, 0x2 ;  /* 0x000000027e7e7836 */ /* 0x000fe40000000000 */
[----:B------:R4:W-:Y:S01]  /*3190*/  STS.128 [R113], R4 ;  /* 0x0000000471007388 */ /* 0x0009e20000000c00 */
[----:B--2---:R-:W-:Y:S02]  /*31a0*/  F2FP.BF16.F32.PACK_AB R8, R75, R74 ;  /* 0x0000004a4b08723e */ /* 0x004fe400000010ff */
[----:B------:R-:W-:-:S02]  /*31b0*/  F2FP.BF16.F32.PACK_AB R9, R77, R76 ;  /* 0x0000004c4d09723e */ /* 0x000fc400000010ff */
[----:B------:R-:W-:Y:S02]  /*31c0*/  F2FP.BF16.F32.PACK_AB R10, R79, R78 ;  /* 0x0000004e4f0a723e */ /* 0x000fe400000010ff */
[----:B------:R-:W-:Y:S02]  /*31d0*/  F2FP.BF16.F32.PACK_AB R11, R81, R80 ;  /* 0x00000050510b723e */ /* 0x000fe400000010ff */
[----:B---3--:R-:W-:Y:S02]  /*31e0*/  F2FP.BF16.F32.PACK_AB R12, R83, R82 ;  /* 0x00000052530c723e */ /* 0x008fe400000010ff */
[----:B------:R-:W-:Y:S01]  /*31f0*/  F2FP.BF16.F32.PACK_AB R13, R85, R84 ;  /* 0x00000054550d723e */ /* 0x000fe200000010ff */
[----:B------:R4:W-:Y:S01]  /*3200*/  STS.128 [R114], R8 ;  /* 0x0000000872007388 */ /* 0x0009e20000000c00 */
[----:B------:R-:W-:Y:S02]  /*3210*/  F2FP.BF16.F32.PACK_AB R14, R25, R24 ;  /* 0x00000018190e723e */ /* 0x000fe400000010ff */
[----:B------:R-:W-:-:S02]  /*3220*/  F2FP.BF16.F32.PACK_AB R15, R27, R26 ;  /* 0x0000001a1b0f723e */ /* 0x000fc400000010ff */
[----:B-1----:R-:W-:Y:S02]  /*3230*/  F2FP.BF16.F32.PACK_AB R16, R29, R28 ;  /* 0x0000001c1d10723e */ /* 0x002fe400000010ff */
[----:B------:R-:W-:Y:S01]  /*3240*/  F2FP.BF16.F32.PACK_AB R17, R31, R30 ;  /* 0x0000001e1f11723e */ /* 0x000fe200000010ff */
[----:B------:R4:W-:Y:S01]  /*3250*/  STS.128 [R115], R12 ;  /* 0x0000000c73007388 */ /* 0x0009e20000000c00 */
[----:B------:R-:W-:Y:S02]  /*3260*/  F2FP.BF16.F32.PACK_AB R18, R33, R32 ;  /* 0x000000202112723e */ /* 0x000fe400000010ff */
[----:B------:R-:W-:-:S05]  /*3270*/  F2FP.BF16.F32.PACK_AB R19, R35, R34 ;  /* 0x000000222313723e */ /* 0x000fca00000010ff */
[----:B------:R4:W-:Y:S01]  /*3280*/  STS.128 [R116], R16 ;  /* 0x0000001074007388 */ /* 0x0009e20000000c00 */
[----:B------:R1:W-:Y:S06]  /*3290*/  MEMBAR.ALL.CTA ;  /* 0x0000000000007992 */ /* 0x0003ec0000008000 */
[----:B-1----:R-:W1:Y:S02]  /*32a0*/  FENCE.VIEW.ASYNC.S ;  /* 0x00000000000073c6 */ /* 0x002e640000000000 */
[----:B-1----:R-:W-:Y:S06]  /*32b0*/  BAR.SYNC.DEFER_BLOCKING 0x2, 0x80 ;  /* 0x0082000000007b1d */ /* 0x002fec0000010000 */
[----:B------:R-:W-:Y:S05]  /*32c0*/  BRA.U !UP4, `(.L_x_43) ;  /* 0x000000010c447547 */ /* 0x000fea000b800000 */
[----:B------:R-:W-:Y:S01]  /*32d0*/  UIADD3 UR8, UP0, UPT, UR10, 0x240, URZ ;  /* 0x000002400a087890 */ /* 0x000fe2000ff1e0ff */
[----:B------:R-:W-:Y:S01]  /*32e0*/  PLOP3.LUT P0, PT, PT, PT, PT, 0x80, 0x8 ;  /* 0x000000000008781c */ /* 0x000fe20003f0f070 */
[----:B------:R-:W-:Y:S01]  /*32f0*/  IMAD R90, R89, 0x100, R90 ;  /* 0x00000100595a7824 */ /* 0x000fe200078e025a */
[----:B----4-:R-:W-:Y:S01]  /*3300*/  IADD3 R4, PT, PT, R87, 0x400, RZ ;  /* 0x0000040057047810 */ /* 0x010fe20007ffe0ff */
[----:B------:R-:W-:-:S12]  /*3310*/  UIADD3.X UR9, UPT, UPT, URZ, UR11, URZ, UP0, !UPT ;  /* 0x0000000bff097290 */ /* 0x000fd800087fe4ff */
.L_x_44:
[----:B------:R-:W-:Y:S02]  /*3320*/  PLOP3.LUT P1, PT, P1, P0, PT, 0xf2, 0x2f ;  /* 0x00000000002f781c */ /* 0x000fe40000f21e72 */
[----:B------:R-:W-:-:S08]  /*3330*/  @P0 R2UR P1, UR6, R123 ;  /* 0x000000007b0602ca */ /* 0x000fd00000020000 */
[----:B------:R-:W-:Y:S02]  /*3340*/  PLOP3.LUT P1, PT, P1, P0, PT, 0xf2, 0x2f ;  /* 0x00000000002f781c */ /* 0x000fe40000f21e72 */
[----:B------:R-:W-:-:S08]  /*3350*/  @P0 R2UR.OR P1, UR5, R90 ;  /* 0x000000005a0502ca */ /* 0x000fd00000120000 */
[----:B------:R-:W-:Y:S02]  /*3360*/  PLOP3.LUT P1, PT, P1, P0, PT, 0xf2, 0x2f ;  /* 0x00000000002f781c */ /* 0x000fe40000f21e72 */
[----:B------:R-:W-:-:S08]  /*3370*/  @P0 R2UR.OR P1, UR4, R4 ;  /* 0x00000000040402ca */ /* 0x000fd00000120000 */
[----:B------:R-:W-:Y:S02]  /*3380*/  @P0 PLOP3.LUT P0, PT, P1, PT, PT, 0x80, 0x8 ;  /* 0x000000000008081c */ /* 0x000fe40000f0f070 */
[----:B------:R-:W-:-:S03]  /*3390*/  PLOP3.LUT P1, PT, PT, PT, PT, 0x80, 0x8 ;  /* 0x000000000008781c */ /* 0x000fc60003f2f070 */
[----:B------:R1:W-:Y:S08]  /*33a0*/  UTMASTG.2D [UR4], [UR8], desc[URZ] ;  /* 0x0000ff04080073b5 */ /* 0x0003f00008009000 */
[----:B-1----:R-:W-:Y:S05]  /*33b0*/  @P0 BRA.U.ANY `(.L_x_44) ;  /* 0xfffffffd00d80947 */ /* 0x002fea000393ffff */
[----:B------:R0:W-:Y:S01]  /*33c0*/  UTMACMDFLUSH ;  /* 0x00000000000079b7 */ /* 0x0001e20000000000 */
[----:B------:R-:W-:-:S04]  /*33d0*/  DEPBAR.LE SB0, 0x0 ;  /* 0x000080000000791a */ /* 0x000fc80000000000 */
.L_x_43:
[----:B------:R-:W-:Y:S01]  /*33e0*/  FMUL2 R90, R76.F32x2.HI_LO, -1.4426950216293334961 ;  /* 0xbfb8aa3b4c5a784a */ /* 0x000fe20001000000 */
[----:B------:R-:W-:Y:S01]  /*33f0*/  BAR.SYNC.DEFER_BLOCKING 0x2, 0x80 ;  /* 0x0082000000007b1d */ /* 0x000fe20000010000 */
[----:B----4-:R-:W-:Y:S02]  /*3400*/  FMUL2 R8, R30.F32x2.HI_LO, -1.4426950216293334961 ;  /* 0xbfb8aa3b1e08784a */ /* 0x010fe40001000000 */
[----:B------:R-:W-:Y:S02]  /*3410*/  FMUL2 R92, R74.F32x2.HI_LO, -1.4426950216293334961 ;  /* 0xbfb8aa3b4a5c784a */ /* 0x000fe40001000000 */
[----:B------:R-:W-:Y:S01]  /*3420*/  FMUL2 R10, R28.F32x2.HI_LO, -1.4426950216293334961 ;  /* 0xbfb8aa3b1c0a784a */ /* 0x000fe20001000000 */
[----:B------:R-:W-:Y:S01]  /*3430*/  MUFU.EX2 R90, R90 ;  /* 0x0000005a005a7308 */ /* 0x000fe20000000800 */
[----:B------:R-:W-:Y:S02]  /*3440*/  FMUL2 R20, R80.F32x2.HI_LO, -1.4426950216293334961 ;  /* 0xbfb8aa3b5014784a */ /* 0x000fe40001000000 */
[----:B------:R-:W-:-:S02]  /*3450*/  FMUL2 R4, R34.F32x2.HI_LO, -1.4426950216293334961 ;  /* 0xbfb8aa3b2204784a */ /* 0x000fc40001000000 */
[----:B------:R-:W-:Y:S02]  /*3460*/  FMUL2 R22, R78.F32x2.HI_LO, -1.4426950216293334961 ;  /* 0xbfb8aa3b4e16784a */ /* 0x000fe40001000000 */
[----:B------:R-:W-:Y:S01]  /*3470*/  FMUL2 R6, R32.F32x2.HI_LO, -1.4426950216293334961 ;  /* 0xbfb8aa3b2006784a */ /* 0x000fe20001000000 */
[----:B------:R-:W1:Y:S01]  /*3480*/  MUFU.EX2 R91, R91 ;  /* 0x0000005b005b7308 */ /* 0x000e620000000800 */
[----:B------:R-:W-:Y:S02]  /*3490*/  FMUL2 R100, R64.F32x2.HI_LO, -1.4426950216293334961 ;  /* 0xbfb8aa3b4064784a */ /* 0x000fe40001000000 */
[----:B------:R-:W-:Y:S02]  /*34a0*/  FMUL2 R98, R68.F32x2.HI_LO, -1.4426950216293334961 ;  /* 0xbfb8aa3b4462784a */ /* 0x000fe40001000000 */
[----:B------:R-:W-:Y:S02]  /*34b0*/  FMUL2 R96, R70.F32x2.HI_LO, -1.4426950216293334961 ;  /* 0xbfb8aa3b4660784a */ /* 0x000fe40001000000 */
[----:B------:R-:W-:Y:S01]  /*34c0*/  FMUL2 R94, R72.F32x2.HI_LO, -1.4426950216293334961 ;  /* 0xbfb8aa3b485e784a */ /* 0x000fe20001000000 */
[----:B------:R-:W-:Y:S01]  /*34d0*/  MUFU.EX2 R8, R8 ;  /* 0x0000000800087308 */ /* 0x000fe20000000800 */
[----:B------:R-:W-:-:S02]  /*34e0*/  FMUL2 R18, R82.F32x2.HI_LO, -1.4426950216293334961 ;  /* 0xbfb8aa3b5212784a */ /* 0x000fc40001000000 */
[----:B------:R-:W-:Y:S02]  /*34f0*/  FMUL2 R16, R84.F32x2.HI_LO, -1.4426950216293334961 ;  /* 0xbfb8aa3b5410784a */ /* 0x000fe40001000000 */
[----:B------:R-:W-:Y:S02]  /*3500*/  FMUL2 R14, R24.F32x2.HI_LO, -1.4426950216293334961 ;  /* 0xbfb8aa3b180e784a */ /* 0x000fe40001000000 */
[----:B------:R-:W-:Y:S01]  /*3510*/  FMUL2 R12, R26.F32x2.HI_LO, -1.4426950216293334961 ;  /* 0xbfb8aa3b1a0c784a */ /* 0x000fe20001000000 */
[----:B------:R-:W2:Y:S01]  /*3520*/  MUFU.EX2 R9, R9 ;  /* 0x0000000900097308 */ /* 0x000ea20000000800 */
[----:B-1----:R-:W-:-:S07]  /*3530*/  FADD2 R90, R90.F32x2.HI_LO, 1 ;  /* 0x3f8000005a5a744b */ /* 0x002fce0000200000 */
[----:B------:R-:W-:Y:S08]  /*3540*/  MUFU.EX2 R92, R92 ;  /* 0x0000005c005c7308 */ /* 0x000ff00000000800 */
[----:B------:R-:W1:Y:S01]  /*3550*/  MUFU.EX2 R93, R93 ;  /* 0x0000005d005d7308 */ /* 0x000e620000000800 */
[----:B--2---:R-:W-:-:S07]  /*3560*/  FADD2 R8, R8.F32x2.HI_LO, 1 ;  /* 0x3f8000000808744b */ /* 0x004fce0000200000 */
[----:B------:R-:W-:Y:S08]  /*3570*/  MUFU.EX2 R10, R10 ;  /* 0x0000000a000a7308 */ /* 0x000ff00000000800 */
        /* <DEDUP_REMOVED lines=38> */
[----:B------:R-:W-:Y:S08]  /*37e0*/  MUFU.RCP R90, R90 ;  /* 0x0000005a005a7308 */ /* 0x000ff00000001000 */
[----:B------:R-:W1:Y:S01]  /*37f0*/  MUFU.RCP R91, R91 ;  /* 0x0000005b005b7308 */ /* 0x000e620000001000 */
[----:B--2---:R-:W-:-:S07]  /*3800*/  FADD2 R12, R12.F32x2.HI_LO, 1 ;  /* 0x3f8000000c0c744b */ /* 0x004fce0000200000 */
[----:B------:R-:W-:Y:S08]  /*3810*/  MUFU.RCP R8, R8 ;  /* 0x0000000800087308 */ /* 0x000ff00000001000 */
[----:B------:R-:W2:Y:S01]  /*3820*/  MUFU.RCP R9, R9 ;  /* 0x0000000900097308 */ /* 0x000ea20000001000 */
[----:B-1----:R-:W-:-:S04]  /*3830*/  FMUL2 R90, R90.F32x2.HI_LO, R76.F32x2.HI_LO ;  /* 0x0000004c5a5a724a */ /* 0x002fc80000000000 */
[----:B------:R-:W-:-:S03]  /*3840*/  FMUL2 R90, R90.F32x2.HI_LO, R46.F32x2.HI_LO ;  /* 0x0000002e5a5a724a */ /* 0x000fc60000000000 */
[----:B------:R-:W-:Y:S01]  /*3850*/  MUFU.RCP R92, R92 ;  /* 0x0000005c005c7308 */ /* 0x000fe20000001000 */
[----:B------:R-:W-:-:S07]  /*3860*/  FMUL2 R90, R90.F32x2.HI_LO, R88.F32 ;  /* 0x000000585a5a724a */ /* 0x000fce0001000000 */
[----:B------:R-:W1:Y:S01]  /*3870*/  MUFU.RCP R93, R93 ;  /* 0x0000005d005d7308 */ /* 0x000e620000001000 */
[----:B--2---:R-:W-:-:S04]  /*3880*/  FMUL2 R8, R8.F32x2.HI_LO, R30.F32x2.HI_LO ;  /* 0x0000001e0808724a */ /* 0x004fc80000000000 */
[----:B------:R-:W-:-:S03]  /*3890*/  FMUL2 R8, R8.F32x2.HI_LO, R62.F32x2.HI_LO ;  /* 0x0000003e0808724a */ /* 0x000fc60000000000 */
[----:B------:R-:W-:Y:S01]  /*38a0*/  MUFU.RCP R10, R10 ;  /* 0x0000000a000a7308 */ /* 0x000fe20000001000 */
[----:B------:R-:W-:-:S07]  /*38b0*/  FMUL2 R8, R8.F32x2.HI_LO, R88.F32 ;  /* 0x000000580808724a */ /* 0x000fce0001000000 */
        /* <DEDUP_REMOVED lines=29> */
[----:B------:R-:W-:-:S05]  /*3a90*/  FMUL2 R6, R6.F32x2.HI_LO, R88.F32 ;  /* 0x000000580606724a */ /* 0x000fca0001000000 */
[----:B------:R-:W-:Y:S02]  /*3aa0*/  FMNMX.NAN R28, |R23|, |R7|, !PT ;  /* 0x40000007171c7209 */ /* 0x000fe40007820200 */
[----:B------:R-:W2:Y:S01]  /*3ab0*/  MUFU.RCP R99, R99 ;  /* 0x0000006300637308 */ /* 0x000ea20000001000 */
[----:B-1----:R-:W-:Y:S01]  /*3ac0*/  FMUL2 R100, R100.F32x2.HI_LO, R64.F32x2.HI_LO ;  /* 0x000000406464724a */ /* 0x002fe20000000000 */
[----:B------:R-:W-:-:S03]  /*3ad0*/  F2FP.SATFINITE.E4M3.F32.PACK_AB_MERGE_C R7, R7, R6, RZ ;  /* 0x000000060707723e */ /* 0x000fc600048070ff */
[----:B------:R-:W-:Y:S01]  /*3ae0*/  FMUL2 R100, R100.F32x2.HI_LO, R2.F32x2.HI_LO ;  /* 0x000000026464724a */ /* 0x000fe20000000000 */
[-C--:B------:R-:W-:Y:S02]  /*3af0*/  FMNMX.NAN R3, |R90|, |R8|.reuse, !PT ;  /* 0x400000085a037209 */ /* 0x080fe40007820200 */
[----:B------:R-:W-:Y:S01]  /*3b00*/  MUFU.RCP R96, R96 ;  /* 0x0000006000607308 */ /* 0x000fe20000001000 */
[----:B------:R-:W-:Y:S01]  /*3b10*/  F2FP.SATFINITE.E4M3.F32.PACK_AB_MERGE_C R2, R9, R8, RZ ;  /* 0x000000080902723e */ /* 0x000fe200048070ff */
[----:B------:R-:W-:Y:S01]  /*3b20*/  FMUL2 R100, R100.F32x2.HI_LO, R88.F32 ;  /* 0x000000586464724a */ /* 0x000fe20001000000 */
[----:B------:R-:W-:-:S05]  /*3b30*/  FMNMX.NAN R8, |R93|, |R11|, !PT ;  /* 0x4000000b5d087209 */ /* 0x000fca0007820200 */
        /* <DEDUP_REMOVED lines=25> */
[----:B------:R-:W-:Y:S02]  /*3cd0*/  FMNMX3.NAN R3, |R98|, |R16|, R3, !PT ;  /* 0x4000001062037276 */ /* 0x000fe40007820203 */
[----:B------:R-:W2:Y:S01]  /*3ce0*/  MUFU.RCP R13, R13 ;  /* 0x0000000d000d7308 */ /* 0x000ea20000001000 */
[----:B-1----:R-:W-:Y:S01]  /*3cf0*/  FMUL2 R14, R14.F32x2.HI_LO, R24.F32x2.HI_LO ;  /* 0x000000180e0e724a */ /* 0x002fe20000000000 */
[----:B------:R-:W-:Y:S02]  /*3d00*/  FMNMX.NAN R25, |R92|, |R10|, !PT ;  /* 0x4000000a5c197209 */ /* 0x000fe40007820200 */
[----:B------:R-:W-:Y:S01]  /*3d10*/  FMNMX.NAN R24, |R91|, |R9|, !PT ;  /* 0x400000095b187209 */ /* 0x000fe20007820200 */
[----:B------:R-:W-:Y:S01]  /*3d20*/  FMUL2 R14, R14.F32x2.HI_LO, R52.F32x2.HI_LO ;  /* 0x000000340e0e724a */ /* 0x000fe20000000000 */
[----:B------:R-:W-:Y:S02]  /*3d30*/  F2FP.SATFINITE.E4M3.F32.PACK_AB_MERGE_C R9, R97, R96, RZ ;  /* 0x000000606109723e */ /* 0x000fe400048070ff */
[----:B------:R-:W-:Y:S01]  /*3d40*/  F2FP.SATFINITE.E4M3.F32.PACK_AB_MERGE_C R91, R91, R90, RZ ;  /* 0x0000005a5b5b723e */ /* 0x000fe200048070ff */
[----:B------:R-:W-:Y:S01]  /*3d50*/  FMUL2 R14, R14.F32x2.HI_LO, R88.F32 ;  /* 0x000000580e0e724a */ /* 0x000fe20001000000 */
[----:B------:R-:W-:-:S02]  /*3d60*/  FMNMX3.NAN R24, |R99|, |R17|, R24, !PT ;  /* 0x4000001163187276 */ /* 0x000fc40007820218 */
[----:B------:R-:W-:Y:S02]  /*3d70*/  F2FP.SATFINITE.E4M3.F32.PACK_AB_MERGE_C R17, R17, R16, RZ ;  /* 0x000000101111723e */ /* 0x000fe400048070ff */
[----:B------:R-:W-:Y:S02]  /*3d80*/  FMNMX3.NAN R28, |R97|, |R15|, R28, !PT ;  /* 0x4000000f611c7276 */ /* 0x000fe4000782021c */
[----:B------:R-:W-:Y:S01]  /*3d90*/  FMNMX3.NAN R25, |R100|, |R18|, R25, !PT ;  /* 0x4000001264197276 */ /* 0x000fe20007820219 */
[----:B--2---:R-:W-:Y:S01]  /*3da0*/  FMUL2 R12, R12.F32x2.HI_LO, R26.F32x2.HI_LO ;  /* 0x0000001a0c0c724a */ /* 0x004fe20000000000 */
[----:B------:R-:W-:Y:S02]  /*3db0*/  F2FP.SATFINITE.E4M3.F32.PACK_AB_MERGE_C R27, R11, R10, RZ ;  /* 0x0000000a0b1b723e */ /* 0x000fe400048070ff */
[----:B------:R-:W-:Y:S01]  /*3dc0*/  FMNMX.NAN R10, |R21|, |R5|, !PT ;  /* 0x40000005150a7209 */ /* 0x000fe20007820200 */
[----:B------:R-:W-:Y:S01]  /*3dd0*/  FMUL2 R12, R12.F32x2.HI_LO, R58.F32x2.HI_LO ;  /* 0x0000003a0c0c724a */ /* 0x000fe20000000000 */
[----:B------:R-:W-:-:S02]  /*3de0*/  F2FP.SATFINITE.E4M3.F32.PACK_AB_MERGE_C R11, R21, R20, RZ ;  /* 0x00000014150b723e */ /* 0x000fc400048070ff */
[----:B------:R-:W-:Y:S01]  /*3df0*/  FMNMX.NAN R21, |R20|, |R4|, !PT ;  /* 0x4000000414157209 */ /* 0x000fe20007820200 */
[----:B------:R-:W-:Y:S01]  /*3e00*/  FMUL2 R12, R12.F32x2.HI_LO, R88.F32 ;  /* 0x000000580c0c724a */ /* 0x000fe20001000000 */
[----:B------:R-:W-:Y:S02]  /*3e10*/  F2FP.SATFINITE.E4M3.F32.PACK_AB_MERGE_C R20, R5, R4, RZ ;  /* 0x000000040514723e */ /* 0x000fe400048070ff */
[----:B------:R-:W-:Y:S02]  /*3e20*/  F2FP.SATFINITE.E4M3.F32.PACK_AB_MERGE_C R4, R23, R22, RZ ;  /* 0x000000161704723e */ /* 0x000fe400048070ff */
[----:B------:R-:W-:Y:S02]  /*3e30*/  FMNMX.NAN R23, |R22|, |R6|, !PT ;  /* 0x4000000616177209 */ /* 0x000fe40007820200 */
[----:B------:R-:W-:Y:S02]  /*3e40*/  F2FP.SATFINITE.E4M3.F32.PACK_AB_MERGE_C R22, R99, R98, RZ ;  /* 0x000000626316723e */ /* 0x000fe400048070ff */
[----:B------:R-:W-:-:S02]  /*3e50*/  F2FP.SATFINITE.E4M3.F32.PACK_AB_MERGE_C R5, R101, R100, RZ ;  /* 0x000000646505723e */ /* 0x000fc400048070ff */
[----:B------:R-:W-:Y:S02]  /*3e60*/  F2FP.SATFINITE.E4M3.F32.PACK_AB_MERGE_C R6, R95, R94, RZ ;  /* 0x0000005e5f06723e */ /* 0x000fe400048070ff */
[----:B------:R-:W-:Y:S02]  /*3e70*/  FMNMX3.NAN R101, |R101|, |R19|, R8, !PT ;  /* 0x4000001365657276 */ /* 0x000fe40007820208 */
[----:B------:R-:W-:Y:S02]  /*3e80*/  PRMT R8, R5, 0x5410, R22 ;  /* 0x0000541005087816 */ /* 0x000fe40000000016 */
[----:B------:R-:W-:Y:S02]  /*3e90*/  PRMT R9, R9, 0x5410, R6 ;  /* 0x0000541009097816 */ /* 0x000fe40000000006 */
[----:B------:R-:W-:Y:S02]  /*3ea0*/  F2FP.SATFINITE.E4M3.F32.PACK_AB_MERGE_C R26, R93, R92, RZ ;  /* 0x0000005c5d1a723e */ /* 0x000fe400048070ff */
[----:B------:R-:W-:-:S02]  /*3eb0*/  F2FP.SATFINITE.E4M3.F32.PACK_AB_MERGE_C R6, R13, R12, RZ ;  /* 0x0000000c0d06723e */ /* 0x000fc400048070ff */
[----:B------:R-:W-:Y:S02]  /*3ec0*/  F2FP.SATFINITE.E4M3.F32.PACK_AB_MERGE_C R5, R15, R14, RZ ;  /* 0x0000000e0f05723e */ /* 0x000fe400048070ff */
[----:B------:R-:W-:Y:S02]  /*3ed0*/  F2FP.SATFINITE.E4M3.F32.PACK_AB_MERGE_C R22, R19, R18, RZ ;  /* 0x000000121316723e */ /* 0x000fe400048070ff */
[----:B------:R-:W-:Y:S02]  /*3ee0*/  FMNMX3.NAN R29, |R95|, |R13|, R10, !PT ;  /* 0x4000000d5f1d7276 */ /* 0x000fe4000782020a */
[----:B------:R-:W-:Y:S02]  /*3ef0*/  PRMT R10, R26, 0x5410, R91 ;  /* 0x000054101a0a7816 */ /* 0x000fe4000000005b */
[----:B------:R-:W-:Y:S02]  /*3f00*/  PRMT R11, R4, 0x5410, R11 ;  /* 0x00005410040b7816 */ /* 0x000fe4000000000b */
[----:B------:R-:W-:-:S02]  /*3f10*/  PRMT R5, R5, 0x5410, R6 ;  /* 0x0000541005057816 */ /* 0x000fc40000000006 */
[----:B------:R-:W-:Y:S01]  /*3f20*/  PRMT R4, R22, 0x5410, R17 ;  /* 0x0000541016047816 */ /* 0x000fe20000000011 */
[----:B------:R1:W-:Y:S01]  /*3f30*/  STS.128 [R117], R8 ;  /* 0x0000000875007388 */ /* 0x0003e20000000c00 */
[----:B------:R-:W-:Y:S02]  /*3f40*/  PRMT R6, R27, 0x5410, R2 ;  /* 0x000054101b067816 */ /* 0x000fe40000000002 */
[----:B------:R-:W-:Y:S02]  /*3f50*/  PRMT R7, R7, 0x5410, R20 ;  /* 0x0000541007077816 */ /* 0x000fe40000000014 */
[----:B------:R-:W-:Y:S02]  /*3f60*/  FMNMX3.NAN R12, |R94|, |R12|, R21, !PT ;  /* 0x4000000c5e0c7276 */ /* 0x000fe40007820215 */
[----:B------:R-:W-:Y:S01]  /*3f70*/  FMNMX3.NAN R14, |R96|, |R14|, R23, !PT ;  /* 0x4000000e600e7276 */ /* 0x000fe20007820217 */
[----:B------:R1:W-:Y:S01]  /*3f80*/  STS.128 [R118], R4 ;  /* 0x0000000476007388 */ /* 0x0003e20000000c00 */
[----:B------:R-:W-:-:S02]  /*3f90*/  FMNMX.NAN R24, R24, R29, !PT ;  /* 0x0000001d18187209 */ /* 0x000fc40007820000 */
[----:B------:R-:W-:Y:S01]  /*3fa0*/  FMNMX.NAN R3, R3, R12, !PT ;  /* 0x0000000c03037209 */ /* 0x000fe20007820000 */
[----:B------:R2:W-:Y:S06]  /*3fb0*/  MEMBAR.ALL.CTA ;  /* 0x0000000000007992 */ /* 0x0005ec0000008000 */
[----:B--2---:R-:W2:Y:S01]  /*3fc0*/  FENCE.VIEW.ASYNC.S ;  /* 0x00000000000073c6 */ /* 0x004ea20000000000 */
[----:B------:R-:W-:Y:S02]  /*3fd0*/  FMNMX3.NAN R24, R101, R28, R24, !PT ;  /* 0x0000001c65187276 */ /* 0x000fe40007820018 */
[----:B------:R-:W-:-:S04]  /*3fe0*/  FMNMX3.NAN R3, R25, R14, R3, !PT ;  /* 0x0000000e19037276 */ /* 0x000fc80007820003 */
[----:B------:R-:W-:-:S04]  /*3ff0*/  FMNMX3.NAN R24, R3, R24, RZ, !PT ;  /* 0x0000001803187276 */ /* 0x000fc800078200ff */
[----:B------:R-:W-:Y:S01]  /*4000*/  FMNMX R129, R24, R129, !PT ;  /* 0x0000008118817209 */ /* 0x000fe20007800000 */
[----:B--2---:R-:W-:Y:S06]  /*4010*/  BAR.SYNC.DEFER_BLOCKING 0x2, 0x80 ;  /* 0x0082000000007b1d */ /* 0x004fec0000010000 */
[----:B------:R-:W-:Y:S05]  /*4020*/  BRA.U !UP4, `(.L_x_45) ;  /* 0x000000010c447547 */ /* 0x000fea000b800000 */
[----:B------:R-:W-:Y:S01]  /*4030*/  IMAD R124, R89, 0x4, R124 ;  /* 0x00000004597c7824 */ /* 0x000fe200078e027c */
[----:B------:R-:W-:Y:S01]  /*4040*/  UIADD3 UR8, UP0, UPT, UR10, 0x2c0, URZ ;  /* 0x000002c00a087890 */ /* 0x000fe2000ff1e0ff */
[----:B------:R-:W-:Y:S02]  /*4050*/  PLOP3.LUT P0, PT, PT, PT, PT, 0x80, 0x8 ;  /* 0x000000000008781c */ /* 0x000fe40003f0f070 */
[----:B------:R-:W-:Y:S01]  /*4060*/  IADD3 R2, PT, PT, R87, 0x4400, RZ ;  /* 0x0000440057027810 */ /* 0x000fe20007ffe0ff */
[----:B------:R-:W-:Y:S01]  /*4070*/  IMAD.SHL.U32 R124, R124, 0x20, RZ ;  /* 0x000000207c7c7824 */ /* 0x000fe200078e00ff */
[----:B------:R-:W-:-:S12]  /*4080*/  UIADD3.X UR9, UPT, UPT, URZ, UR11, URZ, UP0, !UPT ;  /* 0x0000000bff097290 */ /* 0x000fd800087fe4ff */
.L_x_46:
        /* <DEDUP_REMOVED lines=9> */
[----:B--2---:R-:W-:Y:S05]  /*4120*/  @P0 BRA.U.ANY `(.L_x_46) ;  /* 0xfffffffd00d80947 */ /* 0x004fea000393ffff */
[----:B------:R0:W-:Y:S02]  /*4130*/  UTMACMDFLUSH ;  /* 0x00000000000079b7 */ /* 0x0001e40000000000 */
.L_x_45:
[----:B------:R-:W-:Y:S01]  /*4140*/  BAR.SYNC.DEFER_BLOCKING 0x2, 0x80 ;  /* 0x0082000000007b1d */ /* 0x000fe20000010000 */
[----:B------:R-:W-:Y:S02]  /*4150*/  IADD3 R127, PT, PT, R127, 0x1, RZ ;  /* 0x000000017f7f7810 */ /* 0x000fe40007ffe0ff */
[----:B------:R-:W-:-:S03]  /*4160*/  IADD3 R128, PT, PT, R128, -0x1, RZ ;  /* 0xffffffff80807810 */ /* 0x000fc60007ffe0ff */
[----:B------:R-:W-:Y:S05]  /*4170*/  @!P2 BRA `(.L_x_47) ;  /* 0xffffffe800d0a947 */ /* 0x000fea000383ffff */
[-C--:B------:R-:W-:Y:S01]  /*4180*/  LEA R3, R108, R87.reuse, 0x3 ;  /* 0x000000576c037211 */ /* 0x080fe200078e18ff */
[----:B------:R-:W-:Y:S01]  /*4190*/  BSSY B0, `(.L_x_48) ;  /* 0x0000005000007945 */ /* 0x000fe20003800000 */
[----:B-1----:R-:W-:Y:S02]  /*41a0*/  SHF.L.U32 R4, R106, 0x1f, RZ ;  /* 0x0000001f6a047819 */ /* 0x002fe400000006ff */
[----:B------:R-:W-:Y:S02]  /*41b0*/  LEA R91, R108, R87, 0x4 ;  /* 0x000000576c5b7211 */ /* 0x000fe400078e20ff */
[----:B------:R-:W1:Y:S02]  /*41c0*/  SYNCS.PHASECHK.TRANS64.TRYWAIT P0, [R3+URZ+0x40], R4 ;  /* 0x00004004030075a7 */ /* 0x000e6400080011ff */
[----:B-1----:R-:W-:Y:S05]  /*41d0*/  @!P0 BRA `(.L_x_49) ;  /* 0x0000000800bc8947 */ /* 0x002fea0003800000 */
.L_x_81:
[----:B------:R-:W-:Y:S05]  /*41e0*/  BSYNC B0 ;  /* 0x0000000000007941 */ /* 0x000fea0003800000 */
.L_x_48:
[----:B------:R-:W2:Y:S01]  /*41f0*/  LDS.128 R88, [R91+0x2dc10] ;  /* 0x02dc10005b587984 */ /* 0x000ea20000000c00 */
[----:B------:R-:W-:Y:S01]  /*4200*/  CREDUX.MAXABS.F32.NAN UR4, R129 ;  /* 0x00000000810472cc */ /* 0x000fe20000006400 */
[----:B------:R-:W-:Y:S01]  /*4210*/  BSSY.RECONVERGENT B0, `(.L_x_50) ;  /* 0x0000013000007945 */ /* 0x000fe20003800200 */
[----:B------:R-:W-:Y:S01]  /*4220*/  ISETP.NE.AND P0, PT, R102, RZ, PT ;  /* 0x000000ff6600720c */ /* 0x000fe20003f05270 */
[----:B------:R3:W-:Y:S06]  /*4230*/  MEMBAR.ALL.CTA ;  /* 0x0000000000007992 */ /* 0x0007ec0000008000 */
[----:B---3--:R-:W3:Y:S01]  /*4240*/  FENCE.VIEW.ASYNC.S ;  /* 0x00000000000073c6 */ /* 0x008ee20000000000 */
[----:B------:R-:W-:-:S03]  /*4250*/  VIADD R108, R108, 0x1 ;  /* 0x000000016c6c7836 */ /* 0x000fc60000000000 */
[----:B------:R-:W-:Y:S01]  /*4260*/  IMAD.U32 R2, RZ, RZ, UR4 ;  /* 0x00000004ff027e24 */ /* 0x000fe2000f8e00ff */
[----:B---3--:R3:W-:Y:S04]  /*4270*/  SYNCS.ARRIVE.TRANS64.ART0 RZ, [R3+URZ+0x50], R0 ;  /* 0x0000500003ff79a7 */ /* 0x0087e800085000ff */
[----:B------:R3:W-:Y:S01]  /*4280*/  @!P0 STS [R119+0x2dc00], R2 ;  /* 0x02dc000277008388 */ /* 0x0007e20000000800 */
[----:B------:R-:W-:Y:S01]  /*4290*/  BAR.SYNC.DEFER_BLOCKING 0x2, 0x80 ;  /* 0x0082000000007b1d */ /* 0x000fe20000010000 */
[----:B------:R-:W-:-:S13]  /*42a0*/  LOP3.LUT P0, RZ, R121, R102, RZ, 0xfc, !PT ;  /* 0x0000006679ff7212 */ /* 0x000fda000780fcff */
[----:B------:R-:W-:Y:S05]  /*42b0*/  @P0 BRA `(.L_x_51) ;  /* 0x0000000000200947 */ /* 0x000fea0003800000 */
[----:B------:R-:W-:Y:S01]  /*42c0*/  IMAD.U32 R87, RZ, RZ, UR13 ;  /* 0x0000000dff577e24 */ /* 0x000fe2000f8e00ff */
[----:B------:R-:W4:Y:S04]  /*42d0*/  LDCU.64 UR4, c[0x0][0x740] ;  /* 0x0000e800ff0477ac */ /* 0x000f280008000a00 */
[----:B-1----:R-:W1:Y:S01]  /*42e0*/  LDS.128 R4, [R87+0x2dc00] ;  /* 0x02dc000057047984 */ /* 0x002e620000000c00 */
[----:B---34-:R-:W-:-:S04]  /*42f0*/  LEA R2, P0, R103, UR4, 0x2 ;  /* 0x0000000467027c11 */ /* 0x018fc8000f8010ff */
[----:B------:R-:W-:Y:S02]  /*4300*/  LEA.HI.X R3, R103, UR5, R86, 0x2, P0 ;  /* 0x0000000567037c11 */ /* 0x000fe400080f1456 */
[----:B-1----:R-:W-:-:S04]  /*4310*/  FMNMX3 R4, R4, RZ, R5, !PT ;  /* 0x000000ff04047276 */ /* 0x002fc80007800005 */
[----:B------:R-:W-:-:S05]  /*4320*/  FMNMX3 R7, R4, R6, R7, !PT ;  /* 0x0000000604077276 */ /* 0x000fca0007800007 */
[----:B------:R4:W-:Y:S02]  /*4330*/  REDG.E.MAX.S32.STRONG.GPU desc[UR76][R2.64], R7 ;  /* 0x000000070200798e */ /* 0x0009e4000d12e34c */
.L_x_51:
[----:B------:R-:W-:Y:S05]  /*4340*/  BSYNC.RECONVERGENT B0 ;  /* 0x0000000000007941 */ /* 0x000fea0003800200 */
.L_x_50:
[----:B--2---:R-:W-:Y:S02]  /*4350*/  ISETP.NE.AND P0, PT, R91, 0x1, PT ;  /* 0x000000015b00780c */ /* 0x004fe40003f05270 */
[----:B------:R-:W-:-:S04]  /*4360*/  ISETP.NE.AND P1, PT, R108, 0x2, PT ;  /* 0x000000026c00780c */ /* 0x000fc80003f25270 */
[----:B-1-34-:R-:W-:Y:S02]  /*4370*/  SEL R3, RZ, 0x1, P1 ;  /* 0x00000001ff037807 */ /* 0x01afe40000800000 */
[----:B------:R-:W-:Y:S02]  /*4380*/  SEL R108, R108, RZ, P1 ;  /* 0x000000ff6c6c7207 */ /* 0x000fe40000800000 */
[----:B------:R-:W-:-:S03]  /*4390*/  LOP3.LUT R106, R106, R3, RZ, 0x3c, !PT ;  /* 0x000000036a6a7212 */ /* 0x000fc600078e3cff */
[----:B------:R-:W-:Y:S05]  /*43a0*/  @!P0 BRA `(.L_x_52) ;  /* 0xffffffe800008947 */ /* 0x000fea000383ffff */
.L_x_39:
[----:B------:R-:W-:Y:S05]  /*43b0*/  BRA.U !UP4, `(.L_x_53) ;  /* 0x000000010c1c7547 */ /* 0x000fea000b800000 */
[----:B------:R-:W1:Y:S01]  /*43c0*/  S2UR UR5, SR_CgaCtaId ;  /* 0x00000000000579c3 */ /* 0x000e620000008800 */
[----:B------:R-:W-:Y:S01]  /*43d0*/  ELECT P0, URZ, PT ;  /* 0x0000000000ff782f */ /* 0x000fe20003800000 */
[----:B----4-:R-:W-:Y:S01]  /*43e0*/  HFMA2 R2, -RZ, RZ, 0, 5.9604644775390625e-08 ;  /* 0x00000001ff027431 */ /* 0x010fe200000001ff */
[----:B------:R-:W-:-:S05]  /*43f0*/  UMOV UR4, 0x40 ;  /* 0x0000004000047882 */ /* 0x000fca0000000000 */
[----:B------:R-:W-:Y:S01]  /*4400*/  UVIRTCOUNT.DEALLOC.SMPOOL 0x80 ;  /* 0x000000800000784c */ /* 0x000fe20000000000 */
[----:B-1----:R-:W-:-:S09]  /*4410*/  ULEA UR4, UR5, UR4, 0x18 ;  /* 0x0000000405047291 */ /* 0x002fd2000f8ec0ff */
[----:B------:R1:W-:Y:S03]  /*4420*/  @P0 STS.U8 [UR4], R2 ;  /* 0x00000002ff000988 */ /* 0x0003e60008000004 */
.L_x_53:
[----:B------:R-:W-:Y:S06]  /*4430*/  BAR.SYNC.DEFER_BLOCKING 0x2, 0x80 ;  /* 0x0082000000007b1d */ /* 0x000fec0000010000 */
[----:B------:R-:W-:Y:S05]  /*4440*/  BRA.U !UP4, `(.L_x_54) ;  /* 0x000000010c9c7547 */ /* 0x000fea000b800000 */
[----:B------:R-:W3:Y:S01]  /*4450*/  S2UR UR5, SR_CgaCtaId ;  /* 0x00000000000579c3 */ /* 0x000ee20000008800 */
[----:B------:R-:W-:Y:S01]  /*4460*/  NOP ;  /* 0x0000000000007918 */ /* 0x000fe20000000000 */
[----:B------:R-:W-:Y:S01]  /*4470*/  UMOV UR4, 0x50 ;  /* 0x0000005000047882 */ /* 0x000fe20000000000 */
[----:B------:R-:W-:Y:S01]  /*4480*/  LOP3.LUT R4, R120, 0xffff, RZ, 0xc0, !PT ;  /* 0x0000ffff78047812 */ /* 0x000fe200078ec0ff */
[----:B------:R-:W-:-:S03]  /*4490*/  IMAD.MOV.U32 R3, RZ, RZ, 0xffff ;  /* 0x0000ffffff037424 */ /* 0x000fc600078e00ff */
[----:B------:R-:W-:-:S04]  /*44a0*/  SHF.R.U32.HI R4, RZ, 0x5, R4 ;  /* 0x00000005ff047819 */ /* 0x000fc80000011604 */
[----:B------:R-:W-:Y:S01]  /*44b0*/  SHF.L.U32 R3, R3, R4, RZ ;  /* 0x0000000403037219 */ /* 0x000fe200000006ff */
[----:B------:R-:W-:-:S05]  /*44c0*/  VIADD R5, R4, 0x10 ;  /* 0x0000001004057836 */ /* 0x000fca0000000000 */
[----:B------:R-:W-:Y:S01]  /*44d0*/  SHF.L.U32 R0, R0, R5, RZ ;  /* 0x0000000500007219 */ /* 0x000fe200000006ff */
[----:B---3--:R-:W-:-:S03]  /*44e0*/  ULEA UR4, UR5, UR4, 0x18 ;  /* 0x0000000405047291 */ /* 0x008fc6000f8ec0ff */
[----:B------:R-:W-:-:S04]  /*44f0*/  LOP3.LUT R5, R0, R3, RZ, 0xfc, !PT ;  /* 0x0000000300057212 */ /* 0x000fc800078efcff */
[C---:B------:R-:W-:Y:S02]  /*4500*/  LOP3.LUT R3, R5.reuse, 0xffff, RZ, 0xc0, !PT ;  /* 0x0000ffff05037812 */ /* 0x040fe400078ec0ff */
[----:B-1--4-:R-:W1:Y:S02]  /*4510*/  LDS R2, [UR4] ;  /* 0x00000004ff027984 */ /* 0x012e640008000800 */
[----:B-1----:R-:W-:-:S04]  /*4520*/  LOP3.LUT R0, R5, 0xffff, R2, 0x80, !PT ;  /* 0x0000ffff05007812 */ /* 0x002fc800078e8002 */
[----:B------:R-:W-:-:S13]  /*4530*/  ISETP.NE.AND P0, PT, R0, R3, PT ;  /* 0x000000030000720c */ /* 0x000fda0003f05270 */
[----:B------:R-:W-:Y:S05]  /*4540*/  @P0 BRA `(.L_x_55) ;  /* 0x0000000000500947 */ /* 0x000fea0003800000 */
[----:B------:R-:W-:Y:S02]  /*4550*/  SHF.R.U32.HI R0, RZ, 0x10, R2 ;  /* 0x00000010ff007819 */ /* 0x000fe40000011602 */
[----:B------:R-:W-:-:S04]  /*4560*/  SHF.R.U32.HI R3, RZ, 0x10, R5 ;  /* 0x00000010ff037819 */ /* 0x000fc80000011605 */
[----:B------:R-:W-:-:S04]  /*4570*/  LOP3.LUT R0, R0, R3, RZ, 0xc0, !PT ;  /* 0x0000000300007212 */ /* 0x000fc800078ec0ff */
[----:B------:R-:W-:-:S13]  /*4580*/  ISETP.NE.AND P0, PT, R0, R3, PT ;  /* 0x000000030000720c */ /* 0x000fda0003f05270 */
[----:B------:R-:W-:Y:S05]  /*4590*/  @P0 BRA `(.L_x_56) ;  /* 0x0000000000300947 */ /* 0x000fea0003800000 */
[----:B------:R-:W-:Y:S01]  /*45a0*/  R2UR UR5, R5 ;  /* 0x00000000050572ca */ /* 0x000fe200000e0000 */
[----:B------:R-:W1:Y:S01]  /*45b0*/  S2R R2, SR_LANEID ;  /* 0x0000000000027919 */ /* 0x000e620000000000 */
[----:B------:R-:W-:Y:S02]  /*45c0*/  VOTEU.ANY UR6, UPT, PT ;  /* 0x0000000000067886 */ /* 0x000fe400038e0100 */
[----:B------:R-:W-:-:S09]  /*45d0*/  UFLO.U32 UR6, UR6 ;  /* 0x00000006000672bd */ /* 0x000fd200080e0000 */
[----:B------:R-:W-:-:S06]  /*45e0*/  ULOP3.LUT UR5, URZ, UR5, URZ, 0x33, !UPT ;  /* 0x00000005ff057292 */ /* 0x000fcc000f8e33ff */
[----:B------:R-:W-:-:S04]  /*45f0*/  IMAD.U32 R0, RZ, RZ, UR5 ;  /* 0x00000005ff007e24 */ /* 0x000fc8000f8e00ff */
[----:B------:R-:W3:Y:S02]  /*4600*/  REDUX UR7, R0 ;  /* 0x00000000000773c4 */ /* 0x000ee40000000000 */
[----:B------:R4:W-:Y:S01]  /*4610*/  UTCATOMSWS.AND URZ, UR5 ;  /* 0x0000000500ff79e3 */ /* 0x0009e20008000000 */
[----:B-1----:R-:W-:Y:S01]  /*4620*/  ISETP.EQ.U32.AND P0, PT, R2, UR6, PT ;  /* 0x0000000602007c0c */ /* 0x002fe2000bf02070 */
[----:B---3--:R-:W-:-:S12]  /*4630*/  IMAD.U32 R2, RZ, RZ, UR7 ;  /* 0x00000007ff027e24 */ /* 0x008fd8000f8e00ff */
[----:B------:R4:W-:Y:S01]  /*4640*/  @P0 ATOMS.AND RZ, [UR4], R2 ;  /* 0x00000002ffff098c */ /* 0x0009e2000a800004 */
[----:B------:R-:W-:Y:S05]  /*4650*/  BRA `(.L_x_57) ;  /* 0x0000000000147947 */ /* 0x000fea0003800000 */
.L_x_56:
[----:B------:R-:W-:Y:S02]  /*4660*/  MOV R2, 0x4680 ;  /* 0x0000468000027802 */ /* 0x000fe40000000f00 */
[----:B--2---:R-:W-:Y:S05]  /*4670*/  CALL.REL.NOINC `($__internal_0_$__cuda_sm10x_tcgen05_guardrail_trap_col_being_dealloced_not_returned_by_alloc) ;  /* 0x0000000400ac7944 */ /* 0x004fea0003c00000 */
[----:B------:R-:W-:Y:S05]  /*4680*/  BRA `(.L_x_57) ;  /* 0x0000000000087947 */ /* 0x000fea0003800000 */
.L_x_55:
[----:B------:R-:W-:Y:S02]  /*4690*/  MOV R2, 0x46b0 ;  /* 0x000046b000027802 */ /* 0x000fe40000000f00 */
[----:B--2---:R-:W-:Y:S05]  /*46a0*/  CALL.REL.NOINC `($__internal_2_$__cuda_sm10x_tcgen05_guardrail_trap_unallocated_columns_being_dealloced) ;  /* 0x0000000400b87944 */ /* 0x004fea0003c00000 */
.L_x_57:
[----:B------:R-:W-:Y:S01]  /*46b0*/  NOP ;  /* 0x0000000000007918 */ /* 0x000fe20000000000 */
.L_x_54:
[----:B------:R-:W-:-:S04]  /*46c0*/  DEPBAR.LE SB0, 0x0 ;  /* 0x000080000000791a */ /* 0x000fc80000000000 */
[----:B------:R-:W-:-:S04]  /*46d0*/  DEPBAR.LE SB0, 0x0 ;  /* 0x000080000000791a */ /* 0x000fc80000000000 */
[----:B----4-:R-:W-:Y:S05]  /*46e0*/  EXIT ;  /* 0x000000000000794d */ /* 0x010fea0003800000 */
.L_x_9:
[----:B------:R-:W-:-:S07]  /*46f0*/  MOV R20, R21 ;  /* 0x0000001500147202 */ /* 0x000fce0000000f00 */
.L_x_58:
[----:B----4-:R4:W3:Y:S02]  /*4700*/  SYNCS.PHASECHK.TRANS64.TRYWAIT P0, [R14+URZ+0x50], R21 ;  /* 0x000050150e0075a7 */ /* 0x0108e400080011ff */
[----:B---3--:R-:W-:Y:S05]  /*4710*/  @!P0 NANOSLEEP.SYNCS 0x989680 ;  /* 0x009896800000895d */ /* 0x008fea0003900000 */
[----:B------:R-:W3:Y:S02]  /*4720*/  @!P0 SYNCS.PHASECHK.TRANS64 P0, [R14+URZ+0x50], R21 ;  /* 0x000050150e0085a7 */ /* 0x000ee400080010ff */
[----:B---3--:R-:W-:Y:S05]  /*4730*/  @!P0 BRA `(.L_x_58) ;  /* 0xfffffffc00f08947 */ /* 0x008fea000383ffff */
[----:B------:R-:W-:Y:S05]  /*4740*/  BRA `(.L_x_59) ;  /* 0xffffffc400387947 */ /* 0x000fea000383ffff */
.L_x_11:
[----:B------:R-:W-:-:S07]  /*4750*/  MOV R7, R6 ;  /* 0x0000000600077202 */ /* 0x000fce0000000f00 */
.L_x_60:
[----:B--2---:R2:W3:Y:S02]  /*4760*/  SYNCS.PHASECHK.TRANS64.TRYWAIT P0, [R2+URZ+0x50], R7 ;  /* 0x00005007020075a7 */ /* 0x0044e400080011ff */
[----:B---3--:R-:W-:Y:S05]  /*4770*/  @!P0 NANOSLEEP.SYNCS 0x989680 ;  /* 0x009896800000895d */ /* 0x008fea0003900000 */
[----:B------:R-:W3:Y:S02]  /*4780*/  @!P0 SYNCS.PHASECHK.TRANS64 P0, [R2+URZ+0x50], R7 ;  /* 0x00005007020085a7 */ /* 0x000ee400080010ff */
[----:B---3--:R-:W-:Y:S05]  /*4790*/  @!P0 BRA `(.L_x_60) ;  /* 0xfffffffc00f08947 */ /* 0x008fea000383ffff */
[----:B------:R-:W-:Y:S05]  /*47a0*/  BRA `(.L_x_61) ;  /* 0xffffffc400dc7947 */ /* 0x000fea000383ffff */
.L_x_12:
[----:B------:R-:W-:-:S07]  /*47b0*/  MOV R13, R12 ;  /* 0x0000000c000d7202 */ /* 0x000fce0000000f00 */
.L_x_62:
[----:B--2---:R2:W3:Y:S02]  /*47c0*/  SYNCS.PHASECHK.TRANS64.TRYWAIT P0, [R8+URZ+0x50], R13 ;  /* 0x0000500d080075a7 */ /* 0x0044e400080011ff */
[----:B---3--:R-:W-:Y:S05]  /*47d0*/  @!P0 NANOSLEEP.SYNCS 0x989680 ;  /* 0x009896800000895d */ /* 0x008fea0003900000 */
[----:B------:R-:W3:Y:S02]  /*47e0*/  @!P0 SYNCS.PHASECHK.TRANS64 P0, [R8+URZ+0x50], R13 ;  /* 0x0000500d080085a7 */ /* 0x000ee400080010ff */
[----:B---3--:R-:W-:Y:S05]  /*47f0*/  @!P0 BRA `(.L_x_62) ;  /* 0xfffffffc00f08947 */ /* 0x008fea000383ffff */
[----:B------:R-:W-:Y:S05]  /*4800*/  BRA `(.L_x_4) ;  /* 0xffffffc800107947 */ /* 0x000fea000383ffff */
.L_x_14:
[----:B------:R-:W-:-:S07]  /*4810*/  MOV R0, UR6 ;  /* 0x0000000600007c02 */ /* 0x000fce0008000f00 */
.L_x_63:
[----:B---3--:R3:W4:Y:S02]  /*4820*/  SYNCS.PHASECHK.TRANS64.TRYWAIT P0, [R0+URZ+0x40], RZ ;  /* 0x000040ff000075a7 */ /* 0x00872400080011ff */
[----:B----4-:R-:W-:Y:S05]  /*4830*/  @!P0 NANOSLEEP.SYNCS 0x989680 ;  /* 0x009896800000895d */ /* 0x010fea0003900000 */
[----:B------:R-:W4:Y:S02]  /*4840*/  @!P0 SYNCS.PHASECHK.TRANS64 P0, [R0+URZ+0x40], RZ ;  /* 0x000040ff000085a7 */ /* 0x000f2400080010ff */
[----:B----4-:R-:W-:Y:S05]  /*4850*/  @!P0 BRA `(.L_x_63) ;  /* 0xfffffffc00f08947 */ /* 0x010fea000383ffff */
[----:B------:R-:W-:Y:S05]  /*4860*/  BRA `(.L_x_64) ;  /* 0xffffffc800147947 */ /* 0x000fea000383ffff */
.L_x_17:
[----:B------:R-:W-:Y:S02]  /*4870*/  MOV R4, UR4 ;  /* 0x0000000400047c02 */ /* 0x000fe40008000f00 */
[----:B------:R-:W-:Y:S02]  /*4880*/  MOV R5, UR4 ;  /* 0x0000000400057c02 */ /* 0x000fe40008000f00 */
[----:B------:R-:W-:-:S07]  /*4890*/  MOV R0, UR33 ;  /* 0x0000002100007c02 */ /* 0x000fce0008000f00 */
.L_x_65:
[----:B--2---:R2:W3:Y:S02]  /*48a0*/  SYNCS.PHASECHK.TRANS64.TRYWAIT P0, [R0+URZ+0x18], R5 ;  /* 0x00001805000075a7 */ /* 0x0044e400080011ff */
[----:B---3--:R-:W-:Y:S05]  /*48b0*/  @!P0 NANOSLEEP.SYNCS 0x989680 ;  /* 0x009896800000895d */ /* 0x008fea0003900000 */
[----:B------:R-:W3:Y:S02]  /*48c0*/  @!P0 SYNCS.PHASECHK.TRANS64 P0, [R0+URZ+0x18], R5 ;  /* 0x00001805000085a7 */ /* 0x000ee400080010ff */
[----:B---3--:R-:W-:Y:S05]  /*48d0*/  @!P0 BRA `(.L_x_65) ;  /* 0xfffffffc00f08947 */ /* 0x008fea000383ffff */
[----:B------:R-:W-:Y:S05]  /*48e0*/  BRA `(.L_x_16) ;  /* 0xffffffc800e47947 */ /* 0x000fea000383ffff */
.L_x_19:
[----:B------:R-:W-:-:S07]  /*48f0*/  MOV R5, R4 ;  /* 0x0000000400057202 */ /* 0x000fce0000000f00 */
.L_x_66:
[----:B---3--:R3:W4:Y:S02]  /*4900*/  SYNCS.PHASECHK.TRANS64.TRYWAIT P0, [R3+URZ+0x40], R5 ;  /* 0x00004005030075a7 */ /* 0x00872400080011ff */
[----:B----4-:R-:W-:Y:S05]  /*4910*/  @!P0 NANOSLEEP.SYNCS 0x989680 ;  /* 0x009896800000895d */ /* 0x010fea0003900000 */
[----:B------:R-:W4:Y:S02]  /*4920*/  @!P0 SYNCS.PHASECHK.TRANS64 P0, [R3+URZ+0x40], R5 ;  /* 0x00004005030085a7 */ /* 0x000f2400080010ff */
[----:B----4-:R-:W-:Y:S05]  /*4930*/  @!P0 BRA `(.L_x_66) ;  /* 0xfffffffc00f08947 */ /* 0x010fea000383ffff */
[----:B------:R-:W-:Y:S05]  /*4940*/  BRA `(.L_x_67) ;  /* 0xffffffcc00307947 */ /* 0x000fea000383ffff */
.L_x_21:
[----:B------:R-:W-:Y:S02]  /*4950*/  MOV R2, UR7 ;  /* 0x0000000700027c02 */ /* 0x000fe40008000f00 */
[----:B------:R-:W-:Y:S02]  /*4960*/  MOV R3, UR7 ;  /* 0x0000000700037c02 */ /* 0x000fe40008000f00 */
[----:B------:R-:W-:-:S07]  /*4970*/  MOV R0, UR4 ;  /* 0x0000000400007c02 */ /* 0x000fce0008000f00 */
.L_x_68:
[----:B---3--:R3:W4:Y:S02]  /*4980*/  SYNCS.PHASECHK.TRANS64.TRYWAIT P0, [R0+URZ+0x18], R3 ;  /* 0x00001803000075a7 */ /* 0x00872400080011ff */
[----:B----4-:R-:W-:Y:S05]  /*4990*/  @!P0 NANOSLEEP.SYNCS 0x989680 ;  /* 0x009896800000895d */ /* 0x010fea0003900000 */
[----:B------:R-:W4:Y:S02]  /*49a0*/  @!P0 SYNCS.PHASECHK.TRANS64 P0, [R0+URZ+0x18], R3 ;  /* 0x00001803000085a7 */ /* 0x000f2400080010ff */
[----:B----4-:R-:W-:Y:S05]  /*49b0*/  @!P0 BRA `(.L_x_68) ;  /* 0xfffffffc00f08947 */ /* 0x010fea000383ffff */
[----:B------:R-:W-:Y:S05]  /*49c0*/  BRA `(.L_x_69) ;  /* 0xffffffcc00847947 */ /* 0x000fea000383ffff */
.L_x_23:
[----:B------:R-:W-:-:S07]  /*49d0*/  MOV R2, UR50 ;  /* 0x0000003200027c02 */ /* 0x000fce0008000f00 */
.L_x_70:
[----:B---3--:R3:W4:Y:S02]  /*49e0*/  SYNCS.PHASECHK.TRANS64.TRYWAIT P0, [R2+URZ+0x40], RZ ;  /* 0x000040ff020075a7 */ /* 0x00872400080011ff */
[----:B----4-:R-:W-:Y:S05]  /*49f0*/  @!P0 NANOSLEEP.SYNCS 0x989680 ;  /* 0x009896800000895d */ /* 0x010fea0003900000 */
[----:B------:R-:W4:Y:S02]  /*4a00*/  @!P0 SYNCS.PHASECHK.TRANS64 P0, [R2+URZ+0x40], RZ ;  /* 0x000040ff020085a7 */ /* 0x000f2400080010ff */
[----:B----4-:R-:W-:Y:S05]  /*4a10*/  @!P0 BRA `(.L_x_70) ;  /* 0xfffffffc00f08947 */ /* 0x010fea000383ffff */
[----:B------:R-:W-:Y:S05]  /*4a20*/  BRA `(.L_x_71) ;  /* 0xffffffcc009c7947 */ /* 0x000fea000383ffff */
.L_x_26:
[----:B------:R-:W-:Y:S02]  /*4a30*/  MOV R2, UR6 ;  /* 0x0000000600027c02 */ /* 0x000fe40008000f00 */
[----:B------:R-:W-:Y:S02]  /*4a40*/  MOV R3, UR6 ;  /* 0x0000000600037c02 */ /* 0x000fe40008000f00 */
[----:B------:R-:W-:-:S07]  /*4a50*/  MOV R0, UR50 ;  /* 0x0000003200007c02 */ /* 0x000fce0008000f00 */
.L_x_72:
[----:B---3--:R3:W4:Y:S02]  /*4a60*/  SYNCS.PHASECHK.TRANS64.TRYWAIT P0, [R0+URZ+0x38], R3 ;  /* 0x00003803000075a7 */ /* 0x00872400080011ff */
[----:B----4-:R-:W-:Y:S05]  /*4a70*/  @!P0 NANOSLEEP.SYNCS 0x989680 ;  /* 0x009896800000895d */ /* 0x010fea0003900000 */
[----:B------:R-:W4:Y:S02]  /*4a80*/  @!P0 SYNCS.PHASECHK.TRANS64 P0, [R0+URZ+0x38], R3 ;  /* 0x00003803000085a7 */ /* 0x000f2400080010ff */
[----:B----4-:R-:W-:Y:S05]  /*4a90*/  @!P0 BRA `(.L_x_72) ;  /* 0xfffffffc00f08947 */ /* 0x010fea000383ffff */
[----:B------:R-:W-:Y:S05]  /*4aa0*/  BRA `(.L_x_25) ;  /* 0xffffffd000bc7947 */ /* 0x000fea000383ffff */
.L_x_28:
[----:B------:R-:W-:Y:S02]  /*4ab0*/  MOV R2, UR44 ;  /* 0x0000002c00027c02 */ /* 0x000fe40008000f00 */
[----:B------:R-:W-:Y:S02]  /*4ac0*/  MOV R3, UR44 ;  /* 0x0000002c00037c02 */ /* 0x000fe40008000f00 */
[----:B------:R-:W-:Y:S07]  /*4ad0*/  MOV R0, UR42 ;  /* 0x0000002a00007c02 */ /* 0x000fee0008000f00 */
.L_x_73:
[----:B---3--:R3:W4:Y:S02]  /*4ae0*/  SYNCS.PHASECHK.TRANS64.TRYWAIT P1, [R0+URZ], R3 ;  /* 0x00000003000075a7 */ /* 0x00872400080211ff */
[----:B----4-:R-:W-:Y:S05]  /*4af0*/  @!P1 NANOSLEEP.SYNCS 0x989680 ;  /* 0x009896800000995d */ /* 0x010fea0003900000 */
[----:B------:R-:W4:Y:S02]  /*4b00*/  @!P1 SYNCS.PHASECHK.TRANS64 P1, [R0+URZ], R3 ;  /* 0x00000003000095a7 */ /* 0x000f2400080210ff */
[----:B----4-:R-:W-:Y:S05]  /*4b10*/  @!P1 BRA `(.L_x_73) ;  /* 0xfffffffc00f09947 */ /* 0x010fea000383ffff */
[----:B------:R-:W-:Y:S05]  /*4b20*/  BRA `(.L_x_27) ;  /* 0xffffffd400687947 */ /* 0x000fea000383ffff */
.L_x_30:
[-C--:B------:R-:W-:Y:S02]  /*4b30*/  MOV R6, R3.reuse ;  /* 0x0000000300067202 */ /* 0x080fe40000000f00 */
[----:B------:R-:W-:-:S07]  /*4b40*/  MOV R7, R3 ;  /* 0x0000000300077202 */ /* 0x000fce0000000f00 */
.L_x_74:
[----:B----4-:R4:W3:Y:S02]  /*4b50*/  SYNCS.PHASECHK.TRANS64.TRYWAIT P0, [R2+URZ+0x40], R7 ;  /* 0x00004007020075a7 */ /* 0x0108e400080011ff */
[----:B---3--:R-:W-:Y:S05]  /*4b60*/  @!P0 NANOSLEEP.SYNCS 0x989680 ;  /* 0x009896800000895d */ /* 0x008fea0003900000 */
[----:B------:R-:W3:Y:S02]  /*4b70*/  @!P0 SYNCS.PHASECHK.TRANS64 P0, [R2+URZ+0x40], R7 ;  /* 0x00004007020085a7 */ /* 0x000ee400080010ff */
[----:B---3--:R-:W-:Y:S05]  /*4b80*/  @!P0 BRA `(.L_x_74) ;  /* 0xfffffffc00f08947 */ /* 0x008fea000383ffff */
[----:B------:R-:W-:Y:S05]  /*4b90*/  BRA `(.L_x_75) ;  /* 0xffffffd400e87947 */ /* 0x000fea000383ffff */
.L_x_32:
[----:B----4-:R-:W-:Y:S02]  /*4ba0*/  MOV R2, UR4 ;  /* 0x0000000400027c02 */ /* 0x010fe40008000f00 */
[----:B------:R-:W-:Y:S02]  /*4bb0*/  MOV R3, UR4 ;  /* 0x0000000400037c02 */ /* 0x000fe40008000f00 */
[----:B------:R-:W-:-:S07]  /*4bc0*/  MOV R0, UR50 ;  /* 0x0000003200007c02 */ /* 0x000fce0008000f00 */
.L_x_76:
[----:B---3--:R3:W4:Y:S02]  /*4bd0*/  SYNCS.PHASECHK.TRANS64.TRYWAIT P0, [R0+URZ+0x38], R3 ;  /* 0x00003803000075a7 */ /* 0x00872400080011ff */
[----:B----4-:R-:W-:Y:S05]  /*4be0*/  @!P0 NANOSLEEP.SYNCS 0x989680 ;  /* 0x009896800000895d */ /* 0x010fea0003900000 */
[----:B------:R-:W4:Y:S02]  /*4bf0*/  @!P0 SYNCS.PHASECHK.TRANS64 P0, [R0+URZ+0x38], R3 ;  /* 0x00003803000085a7 */ /* 0x000f2400080010ff */
[----:B----4-:R-:W-:Y:S05]  /*4c00*/  @!P0 BRA `(.L_x_76) ;  /* 0xfffffffc00f08947 */ /* 0x010fea000383ffff */
[----:B------:R-:W-:Y:S05]  /*4c10*/  BRA `(.L_x_22) ;  /* 0xffffffd800207947 */ /* 0x000fea000383ffff */
.L_x_38:
[----:B-1----:R1:W3:Y:S02]  /*4c20*/  SYNCS.PHASECHK.TRANS64.TRYWAIT P0, [R87+URZ+0x40], RZ ;  /* 0x000040ff570075a7 */ /* 0x0022e400080011ff */
[----:B---3--:R-:W-:Y:S05]  /*4c30*/  @!P0 NANOSLEEP.SYNCS 0x989680 ;  /* 0x009896800000895d */ /* 0x008fea0003900000 */
[----:B------:R-:W3:Y:S02]  /*4c40*/  @!P0 SYNCS.PHASECHK.TRANS64 P0, [R87+URZ+0x40], RZ ;  /* 0x000040ff570085a7 */ /* 0x000ee400080010ff */
[----:B---3--:R-:W-:Y:S05]  /*4c50*/  @!P0 BRA `(.L_x_38) ;  /* 0xfffffffc00f08947 */ /* 0x008fea000383ffff */
[----:B------:R-:W-:Y:S05]  /*4c60*/  BRA `(.L_x_77) ;  /* 0xffffffd800f07947 */ /* 0x000fea000383ffff */
.L_x_40:
[----:B------:R-:W-:-:S07]  /*4c70*/  MOV R3, R2 ;  /* 0x0000000200037202 */ /* 0x000fce0000000f00 */
.L_x_78:
[----:B-1----:R1:W3:Y:S02]  /*4c80*/  SYNCS.PHASECHK.TRANS64.TRYWAIT P0, [R87+URZ+0x30], R3 ;  /* 0x00003003570075a7 */ /* 0x0022e400080011ff */
[----:B---3--:R-:W-:Y:S05]  /*4c90*/  @!P0 NANOSLEEP.SYNCS 0x989680 ;  /* 0x009896800000895d */ /* 0x008fea0003900000 */
[----:B------:R-:W3:Y:S02]  /*4ca0*/  @!P0 SYNCS.PHASECHK.TRANS64 P0, [R87+URZ+0x30], R3 ;  /* 0x00003003570085a7 */ /* 0x000ee400080010ff */
[----:B---3--:R-:W-:Y:S05]  /*4cb0*/  @!P0 BRA `(.L_x_78) ;  /* 0xfffffffc00f08947 */ /* 0x008fea000383ffff */
[----:B------:R-:W-:Y:S05]  /*4cc0*/  BRA `(.L_x_79) ;  /* 0xffffffdc00ec7947 */ /* 0x000fea000383ffff */
.L_x_49:
[----:B------:R-:W-:-:S07]  /*4cd0*/  MOV R5, R4 ;  /* 0x0000000400057202 */ /* 0x000fce0000000f00 */
.L_x_80:
[----:B-1----:R1:W2:Y:S02]  /*4ce0*/  SYNCS.PHASECHK.TRANS64.TRYWAIT P0, [R3+URZ+0x40], R5 ;  /* 0x00004005030075a7 */ /* 0x0022a400080011ff */
[----:B--2---:R-:W-:Y:S05]  /*4cf0*/  @!P0 NANOSLEEP.SYNCS 0x989680 ;  /* 0x009896800000895d */ /* 0x004fea0003900000 */
[----:B------:R-:W2:Y:S02]  /*4d00*/  @!P0 SYNCS.PHASECHK.TRANS64 P0, [R3+URZ+0x40], R5 ;  /* 0x00004005030085a7 */ /* 0x000ea400080010ff */
[----:B--2---:R-:W-:Y:S05]  /*4d10*/  @!P0 BRA `(.L_x_80) ;  /* 0xfffffffc00f08947 */ /* 0x004fea000383ffff */
[----:B------:R-:W-:Y:S05]  /*4d20*/  BRA `(.L_x_81) ;  /* 0xfffffff4002c7947 */ /* 0x000fea000383ffff */
        .weak           $__internal_0_$__cuda_sm10x_tcgen05_guardrail_trap_col_being_dealloced_not_returned_by_alloc
        .type           $__internal_0_$__cuda_sm10x_tcgen05_guardrail_trap_col_being_dealloced_not_returned_by_alloc,@function
        .size           $__internal_0_$__cuda_sm10x_tcgen05_guardrail_trap_col_being_dealloced_not_returned_by_alloc,($__internal_1_$__cuda_sm10x_tcgen05_guardrail_trap_phase_invalid_during_alloc - $__internal_0_$__cuda_sm10x_tcgen05_guardrail_trap_col_being_dealloced_not_returned_by_alloc)
$__internal_0_$__cuda_sm10x_tcgen05_guardrail_trap_col_being_dealloced_not_returned_by_alloc:
[----:B------:R-:W-:Y:S05]  /*4d30*/  BPT.TRAP 0x1 ;  /* 0x000000040000795c */ /* 0x000fea0000300000 */
[----:B------:R-:W-:-:S04]  /*4d40*/  HFMA2 R3, -RZ, RZ, 0, 0 ;  /* 0x00000000ff037431 */ /* 0x000fc800000001ff */
[----:B------:R-:W-:Y:S05]  /*4d50*/  RET.REL.NODEC R2 `(kernel_cutlass_kernel_cudnngrouped_gemmgrouped_gemm_swiglugrouped_gemm_swiglu_quantBlockScaledContiguousGroupedGemmKernel_object_at__TiledMMA_ThrLayoutVMNK11110000_PermutationMNK____MMAAt_0) ;  /* 0xffffffb002a87950 */ /* 0x000fea0003c3ffff */
        .weak           $__internal_1_$__cuda_sm10x_tcgen05_guardrail_trap_phase_invalid_during_alloc
        .type           $__internal_1_$__cuda_sm10x_tcgen05_guardrail_trap_phase_invalid_during_alloc,@function
        .size           $__internal_1_$__cuda_sm10x_tcgen05_guardrail_trap_phase_invalid_during_alloc,($__internal_2_$__cuda_sm10x_tcgen05_guardrail_trap_unallocated_columns_being_dealloced - $__internal_1_$__cuda_sm10x_tcgen05_guardrail_trap_phase_invalid_during_alloc)
$__internal_1_$__cuda_sm10x_tcgen05_guardrail_trap_phase_invalid_during_alloc:
[----:B------:R-:W-:Y:S05]  /*4d60*/  BPT.TRAP 0x1 ;  /* 0x000000040000795c */ /* 0x000fea0000300000 */
[----:B------:R-:W-:-:S04]  /*4d70*/  MOV R3, 0x0 ;  /* 0x0000000000037802 */ /* 0x000fc80000000f00 */
[----:B------:R-:W-:Y:S05]  /*4d80*/  RET.REL.NODEC R2 `(kernel_cutlass_kernel_cudnngrouped_gemmgrouped_gemm_swiglugrouped_gemm_swiglu_quantBlockScaledContiguousGroupedGemmKernel_object_at__TiledMMA_ThrLayoutVMNK11110000_PermutationMNK____MMAAt_0) ;  /* 0xffffffb0029c7950 */ /* 0x000fea0003c3ffff */
        .weak           $__internal_2_$__cuda_sm10x_tcgen05_guardrail_trap_unallocated_columns_being_dealloced
        .type           $__internal_2_$__cuda_sm10x_tcgen05_guardrail_trap_unallocated_columns_being_dealloced,@function
        .size           $__internal_2_$__cuda_sm10x_tcgen05_guardrail_trap_unallocated_columns_being_dealloced,(.L_x_85 - $__internal_2_$__cuda_sm10x_tcgen05_guardrail_trap_unallocated_columns_being_dealloced)
$__internal_2_$__cuda_sm10x_tcgen05_guardrail_trap_unallocated_columns_being_dealloced:
[----:B------:R-:W-:Y:S05]  /*4d90*/  BPT.TRAP 0x1 ;  /* 0x000000040000795c */ /* 0x000fea0000300000 */
[----:B------:R-:W-:-:S04]  /*4da0*/  HFMA2 R3, -RZ, RZ, 0, 0 ;  /* 0x00000000ff037431 */ /* 0x000fc800000001ff */
[----:B------:R-:W-:Y:S05]  /*4db0*/  RET.REL.NODEC R2 `(kernel_cutlass_kernel_cudnngrouped_gemmgrouped_gemm_swiglugrouped_gemm_swiglu_quantBlockScaledContiguousGroupedGemmKernel_object_at__TiledMMA_ThrLayoutVMNK11110000_PermutationMNK____MMAAt_0) ;  /* 0xffffffb002907950 */ /* 0x000fea0003c3ffff */
.L_x_82:
[----:B------:R-:W-:-:S00]  /*4dc0*/  BRA `(.L_x_82) ;  /* 0xfffffffc00fc7947 */ /* 0x000fc0000383ffff */
[----:B------:R-:W-:-:S00]  /*4dd0*/  NOP ;  /* 0x0000000000007918 */ /* 0x000fc00000000000 */
        /* <DEDUP_REMOVED lines=10> */
.L_x_85:


//--------------------- .nv.shared.kernel_cutlass_kernel_cudnngrouped_gemmgrouped_gemm_swiglugrouped_gemm_swiglu_quantBlockScaledContiguousGroupedGemmKernel_object_at__TiledMMA_ThrLayoutVMNK11110000_PermutationMNK____MMAAt_0 --------------------------
	.section	.nv.shared.kernel_cutlass_kernel_cudnngrouped_gemmgrouped_gemm_swiglugrouped_gemm_swiglu_quantBlockScaledContiguousGroupedGemmKernel_object_at__TiledMMA_ThrLayoutVMNK11110000_PermutationMNK____MMAAt_0,"aw",@nobits
	.sectionflags	@""
	.align	1024
	.zero		1024


//--------------------- .nv.shared.reserved.0     --------------------------
	.section	.nv.shared.reserved.0,"aw",@nobits
	.align	8
	.weak		__nv_reservedSMEM_offset_0_alias
	.size		__nv_reservedSMEM_offset_0_alias, 0, 64
	.other		__nv_reservedSMEM_offset_0_alias,@"STO_CUDA_RESERVED_SHARED STV_DEFAULT"
__nv_reservedSMEM_offset_0_alias:
	.zero		0
.nv.shared.reserved.0:
	.zero		64
	.weak		__nv_reservedSMEM_allocation_phase
	.type		__nv_reservedSMEM_allocation_phase,@object
	.size		__nv_reservedSMEM_allocation_phase,(.L_0 - __nv_reservedSMEM_allocation_phase)
__nv_reservedSMEM_allocation_phase:
	.zero		1
.L_0:
	.zero		7
	.weak		__nv_reservedSMEM_devtool_atexit_pc
	.type		__nv_reservedSMEM_devtool_atexit_pc,@object
	.size		__nv_reservedSMEM_devtool_atexit_pc,(__nv_reservedSMEM_allocation_mask - __nv_reservedSMEM_devtool_atexit_pc)
__nv_reservedSMEM_devtool_atexit_pc:
	.zero		8
	.weak		__nv_reservedSMEM_allocation_mask
	.type		__nv_reservedSMEM_allocation_mask,@object
	.size		__nv_reservedSMEM_allocation_mask,(.L_2 - __nv_reservedSMEM_allocation_mask)
__nv_reservedSMEM_allocation_mask:
	.zero		4
.L_2:


//--------------------- .nv.constant0.kernel_cutlass_kernel_cudnngrouped_gemmgrouped_gemm_swiglugrouped_gemm_swiglu_quantBlockScaledContiguousGroupedGemmKernel_object_at__TiledMMA_ThrLayoutVMNK11110000_PermutationMNK____MMAAt_0 --------------------------
	.section	.nv.constant0.kernel_cutlass_kernel_cudnngrouped_gemmgrouped_gemm_swiglugrouped_gemm_swiglu_quantBlockScaledContiguousGroupedGemmKernel_object_at__TiledMMA_ThrLayoutVMNK11110000_PermutationMNK____MMAAt_0,"a",@progbits
	.sectionflags	@""
	.align	4
.nv.constant0.kernel_cutlass_kernel_cudnngrouped_gemmgrouped_gemm_swiglugrouped_gemm_swiglu_quantBlockScaledContiguousGroupedGemmKernel_object_at__TiledMMA_ThrLayoutVMNK11110000_PermutationMNK____MMAAt_0:
	.zero		1924


//--------------------- SYMBOLS --------------------------

	.type		.nv.reservedSmem.offset0,@object
	.size		.nv.reservedSmem.offset0,0x4
	.type		.nv.reservedSmem.cap,@object
	.size		.nv.reservedSmem.cap,0x4
